	.target	sm_90a

	.elftype	@"ET_EXEC"


//--------------------- .note.nv.tkinfo           --------------------------
	.section	.note.nv.tkinfo,"",@"SHT_NOTE"
	.sectionflags	@"SHF_NOTE_NV_TKINFO"
	.tkinfo
        /*0018*/ 	.word	0x00000002
        /*0030*/ 	.string	""
        /*0030*/ 	.string	"ptxas"
        /*0030*/ 	.string	"Cuda compilation tools, release 13.0, V13.0.88"
        /*0030*/ 	.string	"Build cuda_13.0.r13.0/compiler.36424714_0"
        /*0030*/ 	.string	"-arch sm_90a -m 64 "



//--------------------- .note.nv.cuinfo           --------------------------
	.section	.note.nv.cuinfo,"",@"SHT_NOTE"
	.sectionflags	@"SHF_NOTE_NV_CUINFO"
        /*0018*/ 	.short	0x0002
        /*001a*/ 	.short	0x005a
        /*001c*/ 	.short	0x0082
	.zero		2


//--------------------- .nv.info                  --------------------------
	.section	.nv.info,"",@"SHT_CUDA_INFO"
	.align	4


	//----- nvinfo : EIATTR_REGCOUNT
	.align		4
        /*0000*/ 	.byte	0x04, 0x2f
        /*0002*/ 	.short	(.L_17 - .L_16)
	.align		4
.L_16:
        /*0004*/ 	.word	index@(_ZN7cutlass13device_kernelINS_4gemm6kernel13GemmUniversalIN4cute5tupleIJiiiiEEENS1_10collective13CollectiveMmaINS1_39MainloopSm90TmaGmmaRmemAWarpSpecializedILi9ENS5_IJNS4_1CILi1EEESB_SB_EEENS1_32KernelTmaWarpSpecializedPingpongEEENS5_IJNSA_ILi64EEENSA_ILi128EEENSA_ILi32EEEEEENS_10tfloat32_tENS5_IJSB_llEEESJ_SK_NS4_8TiledMMAINS4_8MMA_AtomIJNS4_4SM904GMMA30MMA_64x128x8_F32TF32TF32_RS_TNILNSO_7ScaleInE1ELSQ_1EEEEEENS4_6LayoutISC_NS5_IJNSA_ILi0EEESU_SU_EEEEENS5_IJNS4_10UnderscoreESX_SX_EEEEENS4_13SM90_TMA_LOADENS4_14ComposedLayoutINS4_7SwizzleILi1ELi4ELi3EEENS4_18smem_ptr_flag_bitsILi32EEENST_INS5_IJNSA_ILi8EEES16_EEENS5_IJSB_S16_EEEEEEENS4_9Copy_AtomIJNS4_39AutoVectorizingCopyWithAssumedAlignmentILi128EEESJ_EEENS4_8identityES10_S1A_vS1F_EENS_8epilogue10collective6detail29Sm90TmaWarpSpecializedAdapterINS1I_15DefaultEpilogueISJ_NS5_IJlSB_lEEES1M_NS1H_6thread17LinearCombinationISJ_Li1EffLNS1N_9ScaleType4KindE0ELNS_15FloatRoundStyleE2ESJ_EENS1_15EpilogueDefaultEEEEEvvEEEEvNT_6ParamsE)
        /*0008*/ 	.word	0x000000a8


	//----- nvinfo : EIATTR_FRAME_SIZE
	.align		4
.L_17:
        /*000c*/ 	.byte	0x04, 0x11
        /*000e*/ 	.short	(.L_19 - .L_18)
	.align		4
.L_18:
        /*0010*/ 	.word	index@(_ZN7cutlass13device_kernelINS_4gemm6kernel13GemmUniversalIN4cute5tupleIJiiiiEEENS1_10collective13CollectiveMmaINS1_39MainloopSm90TmaGmmaRmemAWarpSpecializedILi9ENS5_IJNS4_1CILi1EEESB_SB_EEENS1_32KernelTmaWarpSpecializedPingpongEEENS5_IJNSA_ILi64EEENSA_ILi128EEENSA_ILi32EEEEEENS_10tfloat32_tENS5_IJSB_llEEESJ_SK_NS4_8TiledMMAINS4_8MMA_AtomIJNS4_4SM904GMMA30MMA_64x128x8_F32TF32TF32_RS_TNILNSO_7ScaleInE1ELSQ_1EEEEEENS4_6LayoutISC_NS5_IJNSA_ILi0EEESU_SU_EEEEENS5_IJNS4_10UnderscoreESX_SX_EEEEENS4_13SM90_TMA_LOADENS4_14ComposedLayoutINS4_7SwizzleILi1ELi4ELi3EEENS4_18smem_ptr_flag_bitsILi32EEENST_INS5_IJNSA_ILi8EEES16_EEENS5_IJSB_S16_EEEEEEENS4_9Copy_AtomIJNS4_39AutoVectorizingCopyWithAssumedAlignmentILi128EEESJ_EEENS4_8identityES10_S1A_vS1F_EENS_8epilogue10collective6detail29Sm90TmaWarpSpecializedAdapterINS1I_15DefaultEpilogueISJ_NS5_IJlSB_lEEES1M_NS1H_6thread17LinearCombinationISJ_Li1EffLNS1N_9ScaleType4KindE0ELNS_15FloatRoundStyleE2ESJ_EENS1_15EpilogueDefaultEEEEEvvEEEEvNT_6ParamsE)
        /*0014*/ 	.word	0x00000010


	//----- nvinfo : EIATTR_MIN_STACK_SIZE
	.align		4
.L_19:
        /*0018*/ 	.byte	0x04, 0x12
        /*001a*/ 	.short	(.L_21 - .L_20)
	.align		4
.L_20:
        /*001c*/ 	.word	index@(_ZN7cutlass13device_kernelINS_4gemm6kernel13GemmUniversalIN4cute5tupleIJiiiiEEENS1_10collective13CollectiveMmaINS1_39MainloopSm90TmaGmmaRmemAWarpSpecializedILi9ENS5_IJNS4_1CILi1EEESB_SB_EEENS1_32KernelTmaWarpSpecializedPingpongEEENS5_IJNSA_ILi64EEENSA_ILi128EEENSA_ILi32EEEEEENS_10tfloat32_tENS5_IJSB_llEEESJ_SK_NS4_8TiledMMAINS4_8MMA_AtomIJNS4_4SM904GMMA30MMA_64x128x8_F32TF32TF32_RS_TNILNSO_7ScaleInE1ELSQ_1EEEEEENS4_6LayoutISC_NS5_IJNSA_ILi0EEESU_SU_EEEEENS5_IJNS4_10UnderscoreESX_SX_EEEEENS4_13SM90_TMA_LOADENS4_14ComposedLayoutINS4_7SwizzleILi1ELi4ELi3EEENS4_18smem_ptr_flag_bitsILi32EEENST_INS5_IJNSA_ILi8EEES16_EEENS5_IJSB_S16_EEEEEEENS4_9Copy_AtomIJNS4_39AutoVectorizingCopyWithAssumedAlignmentILi128EEESJ_EEENS4_8identityES10_S1A_vS1F_EENS_8epilogue10collective6detail29Sm90TmaWarpSpecializedAdapterINS1I_15DefaultEpilogueISJ_NS5_IJlSB_lEEES1M_NS1H_6thread17LinearCombinationISJ_Li1EffLNS1N_9ScaleType4KindE0ELNS_15FloatRoundStyleE2ESJ_EENS1_15EpilogueDefaultEEEEEvvEEEEvNT_6ParamsE)
        /*0020*/ 	.word	0x00000010
.L_21:


//--------------------- .nv.compat                --------------------------
	.section	.nv.compat,"",@"SHT_CUDA_COMPAT_INFO"
	.align	4
        /*0000*/ 	.byte	0x02, 0x09, 0x01, 0x00, 0x02, 0x02, 0x04, 0x00, 0x02, 0x05, 0x05, 0x00, 0x03, 0x07, 0x01, 0x01
        /*0010*/ 	.byte	0x02, 0x03, 0x01, 0x00, 0x02, 0x06, 0x01, 0x00, 0x04, 0x0b, 0x08, 0x00, 0x00, 0x00, 0x00, 0x00
        /*0020*/ 	.byte	0x00, 0x00, 0x00, 0x00


//--------------------- .nv.info._ZN7cutlass13device_kernelINS_4gemm6kernel13GemmUniversalIN4cute5tupleIJiiiiEEENS1_10collective13CollectiveMmaINS1_39MainloopSm90TmaGmmaRmemAWarpSpecializedILi9ENS5_IJNS4_1CILi1EEESB_SB_EEENS1_32KernelTmaWarpSpecializedPingpongEEENS5_IJNSA_ILi64EEENSA_ILi128EEENSA_ILi32EEEEEENS_10tfloat32_tENS5_IJSB_llEEESJ_SK_NS4_8TiledMMAINS4_8MMA_AtomIJNS4_4SM904GMMA30MMA_64x128x8_F32TF32TF32_RS_TNILNSO_7ScaleInE1ELSQ_1EEEEEENS4_6LayoutISC_NS5_IJNSA_ILi0EEESU_SU_EEEEENS5_IJNS4_10UnderscoreESX_SX_EEEEENS4_13SM90_TMA_LOADENS4_14ComposedLayoutINS4_7SwizzleILi1ELi4ELi3EEENS4_18smem_ptr_flag_bitsILi32EEENST_INS5_IJNSA_ILi8EEES16_EEENS5_IJSB_S16_EEEEEEENS4_9Copy_AtomIJNS4_39AutoVectorizingCopyWithAssumedAlignmentILi128EEESJ_EEENS4_8identityES10_S1A_vS1F_EENS_8epilogue10collective6detail29Sm90TmaWarpSpecializedAdapterINS1I_15DefaultEpilogueISJ_NS5_IJlSB_lEEES1M_NS1H_6thread17LinearCombinationISJ_Li1EffLNS1N_9ScaleType4KindE0ELNS_15FloatRoundStyleE2ESJ_EENS1_15EpilogueDefaultEEEEEvvEEEEvNT_6ParamsE --------------------------
	.section	.nv.info._ZN7cutlass13device_kernelINS_4gemm6kernel13GemmUniversalIN4cute5tupleIJiiiiEEENS1_10collective13CollectiveMmaINS1_39MainloopSm90TmaGmmaRmemAWarpSpecializedILi9ENS5_IJNS4_1CILi1EEESB_SB_EEENS1_32KernelTmaWarpSpecializedPingpongEEENS5_IJNSA_ILi64EEENSA_ILi128EEENSA_ILi32EEEEEENS_10tfloat32_tENS5_IJSB_llEEESJ_SK_NS4_8TiledMMAINS4_8MMA_AtomIJNS4_4SM904GMMA30MMA_64x128x8_F32TF32TF32_RS_TNILNSO_7ScaleInE1ELSQ_1EEEEEENS4_6LayoutISC_NS5_IJNSA_ILi0EEESU_SU_EEEEENS5_IJNS4_10UnderscoreESX_SX_EEEEENS4_13SM90_TMA_LOADENS4_14ComposedLayoutINS4_7SwizzleILi1ELi4ELi3EEENS4_18smem_ptr_flag_bitsILi32EEENST_INS5_IJNSA_ILi8EEES16_EEENS5_IJSB_S16_EEEEEEENS4_9Copy_AtomIJNS4_39AutoVectorizingCopyWithAssumedAlignmentILi128EEESJ_EEENS4_8identityES10_S1A_vS1F_EENS_8epilogue10collective6detail29Sm90TmaWarpSpecializedAdapterINS1I_15DefaultEpilogueISJ_NS5_IJlSB_lEEES1M_NS1H_6thread17LinearCombinationISJ_Li1EffLNS1N_9ScaleType4KindE0ELNS_15FloatRoundStyleE2ESJ_EENS1_15EpilogueDefaultEEEEEvvEEEEvNT_6ParamsE,"",@"SHT_CUDA_INFO"
	.sectionflags	@""
	.align	4


	//----- nvinfo : EIATTR_CUDA_API_VERSION
	.align		4
        /*0000*/ 	.byte	0x04, 0x37
        /*0002*/ 	.short	(.L_23 - .L_22)
.L_22:
        /*0004*/ 	.word	0x00000082


	//----- nvinfo : EIATTR_KPARAM_INFO
	.align		4
.L_23:
        /*0008*/ 	.byte	0x04, 0x17
        /*000a*/ 	.short	(.L_25 - .L_24)
.L_24:
        /*000c*/ 	.word	0x00000000
        /*0010*/ 	.short	0x0000
        /*0012*/ 	.short	0x0070
        /*0014*/ 	.byte	0x00, 0xf0, 0x01, 0x10


	//----- nvinfo : EIATTR_SPARSE_MMA_MASK
	.align		4
.L_25:
        /*0018*/ 	.byte	0x03, 0x50
        /*001a*/ 	.short	0x0000


	//----- nvinfo : EIATTR_MAXREG_COUNT
	.align		4
        /*001c*/ 	.byte	0x03, 0x1b
        /*001e*/ 	.short	0x00a8


	//----- nvinfo : EIATTR_NUM_BARRIERS
	.align		4
        /*0020*/ 	.byte	0x02, 0x4c
        /*0022*/ 	.byte	0x03
	.zero		1


	//----- nvinfo : EIATTR_EXTERNS
	.align		4
        /*0024*/ 	.byte	0x04, 0x0f
        /*0026*/ 	.short	(.L_27 - .L_26)


	//   ....[0]....
	.align		4
.L_26:
        /*0028*/ 	.word	index@(__assertfail)


	//----- nvinfo : EIATTR_ANNOTATIONS
	.align		4
.L_27:
        /*002c*/ 	.byte	0x04, 0x55
        /*002e*/ 	.short	(.L_29 - .L_28)


	//   ....[0]....
.L_28:
        /*0030*/ 	.word	0x00000001
        /*0034*/ 	.byte	0x80, 0x8e, 0x00, 0x00, 0x01, 0x00, 0x00, 0x00, 0xf0, 0x8e, 0x00, 0x00, 0x01, 0x00, 0x00, 0x00
        /*0044*/ 	.byte	0x30, 0x8f, 0x00, 0x00, 0x01, 0x00, 0x00, 0x00, 0x40, 0x93, 0x00, 0x00, 0x01, 0x00, 0x00, 0x00
        /*0054*/ 	.byte	0xf0, 0x95, 0x00, 0x00, 0x01, 0x00, 0x00, 0x00, 0x60, 0x96, 0x00, 0x00, 0x01, 0x00, 0x00, 0x00
        /*0064*/ 	.byte	0xf0, 0x9e, 0x00, 0x00, 0x01, 0x00, 0x00, 0x00, 0x20, 0x9f, 0x00, 0x00, 0x01, 0x00, 0x00, 0x00
        /*0074*/ 	.byte	0xa0, 0xa0, 0x00, 0x00, 0x01, 0x00, 0x00, 0x00, 0xd0, 0xa0, 0x00, 0x00, 0x01, 0x00, 0x00, 0x00
        /*0084*/ 	.byte	0x30, 0xa7, 0x00, 0x00


	//----- nvinfo : EIATTR_MERCURY_ISA_VERSION
	.align		4
.L_29:
        /*0088*/ 	.byte	0x03, 0x5f
        /*008a*/ 	.short	0x0101


	//----- nvinfo : EIATTR_INT_WARP_WIDE_INSTR_OFFSETS
	.align		4
        /*008c*/ 	.byte	0x04, 0x31
        /*008e*/ 	.short	(.L_31 - .L_30)


	//   ....[0]....
.L_30:
        /*0090*/ 	.word	0x00000550


	//   ....[1]....
        /*0094*/ 	.word	0x00000570


	//   ....[2]....
        /*0098*/ 	.word	0x000005f0


	//   ....[3]....
        /*009c*/ 	.word	0x00000600


	//   ....[4]....
        /*00a0*/ 	.word	0x00000610


	//   ....[5]....
        /*00a4*/ 	.word	0x00000630


	//   ....[6]....
        /*00a8*/ 	.word	0x00000690


	//   ....[7]....
        /*00ac*/ 	.word	0x000006b0


	//----- nvinfo : EIATTR_COOP_GROUP_MASK_REGIDS
	.align		4
.L_31:
        /*00b0*/ 	.byte	0x04, 0x29
        /*00b2*/ 	.short	(.L_33 - .L_32)


	//   ....[0]....
.L_32:
        /*00b4*/ 	.word	0xffffffff


	//   ....[1]....
        /*00b8*/ 	.word	0xffffffff


	//   ....[2]....
        /*00bc*/ 	.word	0xffffffff


	//   ....[3]....
        /*00c0*/ 	.word	0xffffffff


	//   ....[4]....
        /*00c4*/ 	.word	0xffffffff


	//   ....[5]....
        /*00c8*/ 	.word	0xffffffff


	//   ....[6]....
        /*00cc*/ 	.word	0xffffffff


	//   ....[7]....
        /*00d0*/ 	.word	0xffffffff


	//   ....[8]....
        /*00d4*/ 	.word	0xffffffff


	//   ....[9]....
        /*00d8*/ 	.word	0xffffffff


	//   ....[10]....
        /*00dc*/ 	.word	0xffffffff


	//   ....[11]....
        /*00e0*/ 	.word	0xffffffff


	//   ....[12]....
        /*00e4*/ 	.word	0xffffffff


	//   ....[13]....
        /*00e8*/ 	.word	0xffffffff


	//   ....[14]....
        /*00ec*/ 	.word	0xffffffff


	//   ....[15]....
        /*00f0*/ 	.word	0xffffffff


	//   ....[16]....
        /*00f4*/ 	.word	0xffffffff


	//   ....[17]....
        /*00f8*/ 	.word	0xffffffff


	//   ....[18]....
        /*00fc*/ 	.word	0xffffffff


	//   ....[19]....
        /*0100*/ 	.word	0xffffffff


	//   ....[20]....
        /*0104*/ 	.word	0xffffffff


	//   ....[21]....
        /*0108*/ 	.word	0xffffffff


	//   ....[22]....
        /*010c*/ 	.word	0xffffffff


	//   ....[23]....
        /*0110*/ 	.word	0xffffffff


	//   ....[24]....
        /*0114*/ 	.word	0xffffffff


	//   ....[25]....
        /*0118*/ 	.word	0xffffffff


	//   ....[26]....
        /*011c*/ 	.word	0xffffffff


	//   ....[27]....
        /*0120*/ 	.word	0xffffffff


	//   ....[28]....
        /*0124*/ 	.word	0xffffffff


	//   ....[29]....
        /*0128*/ 	.word	0xffffffff


	//   ....[30]....
        /*012c*/ 	.word	0xffffffff


	//   ....[31]....
        /*0130*/ 	.word	0x0500000f


	//   ....[32]....
        /*0134*/ 	.word	0x0500000f


	//   ....[33]....
        /*0138*/ 	.word	0x0500000f


	//   ....[34]....
        /*013c*/ 	.word	0x0500000f


	//   ....[35]....
        /*0140*/ 	.word	0x0500000f


	//   ....[36]....
        /*0144*/ 	.word	0x0500000f


	//   ....[37]....
        /*0148*/ 	.word	0x0500000f


	//   ....[38]....
        /*014c*/ 	.word	0x0500000f


	//   ....[39]....
        /*0150*/ 	.word	0x0500000f


	//----- nvinfo : EIATTR_COOP_GROUP_INSTR_OFFSETS
	.align		4
.L_33:
        /*0154*/ 	.byte	0x04, 0x28
        /*0156*/ 	.short	(.L_35 - .L_34)


	//   ....[0]....
.L_34:
        /*0158*/ 	.word	0x00000070


	//   ....[1]....
        /*015c*/ 	.word	0x00000090


	//   ....[2]....
        /*0160*/ 	.word	0x00000190


	//   ....[3]....
        /*0164*/ 	.word	0x00000470


	//   ....[4]....
        /*0168*/ 	.word	0x000004b0


	//   ....[5]....
        /*016c*/ 	.word	0x000004f0


	//   ....[6]....
        /*0170*/ 	.word	0x00001880


	//   ....[7]....
        /*0174*/ 	.word	0x00002160


	//   ....[8]....
        /*0178*/ 	.word	0x00002270


	//   ....[9]....
        /*017c*/ 	.word	0x00002300


	//   ....[10]....
        /*0180*/ 	.word	0x00002390


	//   ....[11]....
        /*0184*/ 	.word	0x00002740


	//   ....[12]....
        /*0188*/ 	.word	0x000027d0


	//   ....[13]....
        /*018c*/ 	.word	0x00002860


	//   ....[14]....
        /*0190*/ 	.word	0x000028f0


	//   ....[15]....
        /*0194*/ 	.word	0x00002de0


	//   ....[16]....
        /*0198*/ 	.word	0x00002e70


	//   ....[17]....
        /*019c*/ 	.word	0x00002f10


	//   ....[18]....
        /*01a0*/ 	.word	0x00002fb0


	//   ....[19]....
        /*01a4*/ 	.word	0x00003420


	//   ....[20]....
        /*01a8*/ 	.word	0x000034b0


	//   ....[21]....
        /*01ac*/ 	.word	0x00003540


	//   ....[22]....
        /*01b0*/ 	.word	0x000035d0


	//   ....[23]....
        /*01b4*/ 	.word	0x00003ae0


	//   ....[24]....
        /*01b8*/ 	.word	0x00003be0


	//   ....[25]....
        /*01bc*/ 	.word	0x00003c70


	//   ....[26]....
        /*01c0*/ 	.word	0x00003d00


	//   ....[27]....
        /*01c4*/ 	.word	0x00004080


	//   ....[28]....
        /*01c8*/ 	.word	0x00004110


	//   ....[29]....
        /*01cc*/ 	.word	0x000041a0


	//   ....[30]....
        /*01d0*/ 	.word	0x00004250


	//   ....[31]....
        /*01d4*/ 	.word	0x0000ad10


	//   ....[32]....
        /*01d8*/ 	.word	0x0000ae70


	//   ....[33]....
        /*01dc*/ 	.word	0x0000af40


	//   ....[34]....
        /*01e0*/ 	.word	0x0000aff0


	//   ....[35]....
        /*01e4*/ 	.word	0x0000b0a0


	//   ....[36]....
        /*01e8*/ 	.word	0x0000b220


	//   ....[37]....
        /*01ec*/ 	.word	0x0000b2f0


	//   ....[38]....
        /*01f0*/ 	.word	0x0000b3a0


	//   ....[39]....
        /*01f4*/ 	.word	0x0000b450


	//----- nvinfo : EIATTR_REG_RECONFIG
	.align		4
.L_35:
        /*01f8*/ 	.byte	0x01, 0x54
	.zero		2


	//----- nvinfo : EIATTR_SYSCALL_OFFSETS
	.align		4
        /*01fc*/ 	.byte	0x04, 0x46
        /*01fe*/ 	.short	(.L_37 - .L_36)


	//   ....[0]....
.L_36:
        /*0200*/ 	.word	0x000019b0


	//   ....[1]....
        /*0204*/ 	.word	0x00001af0


	//   ....[2]....
        /*0208*/ 	.word	0x00001be0


	//   ....[3]....
        /*020c*/ 	.word	0x000091d0


	//   ....[4]....
        /*0210*/ 	.word	0x00009300


	//----- nvinfo : EIATTR_MBARRIER_INSTR_OFFSETS
	.align		4
.L_37:
        /*0214*/ 	.byte	0x04, 0x39
        /*0216*/ 	.short	(.L_39 - .L_38)


	//   ....[0]....
.L_38:
        /*0218*/ 	.word	0x00000330
        /*021c*/ 	.word	0x000000ff
        /*0220*/ 	.word	0x00000000
        /*0224*/ 	.short	0x0100
        /*0226*/ 	.byte	0x05
	.zero		1


	//   ....[1]....
        /*0228*/ 	.word	0x00000340
        /*022c*/ 	.word	0x000000ff
        /*0230*/ 	.word	0x00000048
        /*0234*/ 	.short	0x0100
        /*0236*/ 	.byte	0x05
	.zero		1


	//   ....[2]....
        /*0238*/ 	.word	0x00000350
        /*023c*/ 	.word	0x000000ff
        /*0240*/ 	.word	0x00000008
        /*0244*/ 	.short	0x0100
        /*0246*/ 	.byte	0x05
	.zero		1


	//   ....[3]....
        /*0248*/ 	.word	0x00000360
        /*024c*/ 	.word	0x000000ff
        /*0250*/ 	.word	0x00000050
        /*0254*/ 	.short	0x0100
        /*0256*/ 	.byte	0x05
	.zero		1


	//   ....[4]....
        /*0258*/ 	.word	0x00000370
        /*025c*/ 	.word	0x000000ff
        /*0260*/ 	.word	0x00000010
        /*0264*/ 	.short	0x0100
        /*0266*/ 	.byte	0x05
	.zero		1


	//   ....[5]....
        /*0268*/ 	.word	0x00000380
        /*026c*/ 	.word	0x000000ff
        /*0270*/ 	.word	0x00000058
        /*0274*/ 	.short	0x0100
        /*0276*/ 	.byte	0x05
	.zero		1


	//   ....[6]....
        /*0278*/ 	.word	0x00000390
        /*027c*/ 	.word	0x000000ff
        /*0280*/ 	.word	0x00000018
        /*0284*/ 	.short	0x0100
        /*0286*/ 	.byte	0x05
	.zero		1


	//   ....[7]....
        /*0288*/ 	.word	0x000003a0
        /*028c*/ 	.word	0x000000ff
        /*0290*/ 	.word	0x00000060
        /*0294*/ 	.short	0x0100
        /*0296*/ 	.byte	0x05
	.zero		1


	//   ....[8]....
        /*0298*/ 	.word	0x000003b0
        /*029c*/ 	.word	0x000000ff
        /*02a0*/ 	.word	0x00000020
        /*02a4*/ 	.short	0x0100
        /*02a6*/ 	.byte	0x05
	.zero		1


	//   ....[9]....
        /*02a8*/ 	.word	0x000003c0
        /*02ac*/ 	.word	0x000000ff
        /*02b0*/ 	.word	0x00000068
        /*02b4*/ 	.short	0x0100
        /*02b6*/ 	.byte	0x05
	.zero		1


	//   ....[10]....
        /*02b8*/ 	.word	0x000003d0
        /*02bc*/ 	.word	0x000000ff
        /*02c0*/ 	.word	0x00000028
        /*02c4*/ 	.short	0x0100
        /*02c6*/ 	.byte	0x05
	.zero		1


	//   ....[11]....
        /*02c8*/ 	.word	0x000003e0
        /*02cc*/ 	.word	0x000000ff
        /*02d0*/ 	.word	0x00000070
        /*02d4*/ 	.short	0x0100
        /*02d6*/ 	.byte	0x05
	.zero		1


	//   ....[12]....
        /*02d8*/ 	.word	0x000003f0
        /*02dc*/ 	.word	0x000000ff
        /*02e0*/ 	.word	0x00000030
        /*02e4*/ 	.short	0x0100
        /*02e6*/ 	.byte	0x05
	.zero		1


	//   ....[13]....
        /*02e8*/ 	.word	0x00000400
        /*02ec*/ 	.word	0x000000ff
        /*02f0*/ 	.word	0x00000078
        /*02f4*/ 	.short	0x0100
        /*02f6*/ 	.byte	0x05
	.zero		1


	//   ....[14]....
        /*02f8*/ 	.word	0x00000410
        /*02fc*/ 	.word	0x000000ff
        /*0300*/ 	.word	0x00000038
        /*0304*/ 	.short	0x0100
        /*0306*/ 	.byte	0x05
	.zero		1


	//   ....[15]....
        /*0308*/ 	.word	0x00000420
        /*030c*/ 	.word	0x000000ff
        /*0310*/ 	.word	0x00000080
        /*0314*/ 	.short	0x0100
        /*0316*/ 	.byte	0x05
	.zero		1


	//   ....[16]....
        /*0318*/ 	.word	0x00000430
        /*031c*/ 	.word	0x000000ff
        /*0320*/ 	.word	0x00000040
        /*0324*/ 	.short	0x0100
        /*0326*/ 	.byte	0x05
	.zero		1


	//   ....[17]....
        /*0328*/ 	.word	0x00000440
        /*032c*/ 	.word	0x000000ff
        /*0330*/ 	.word	0x00000088
        /*0334*/ 	.short	0x0100
        /*0336*/ 	.byte	0x05
	.zero		1


	//   ....[18]....
        /*0338*/ 	.word	0x000006d0
        /*033c*/ 	.word	0x000000ff
        /*0340*/ 	.word	0x000000c0
        /*0344*/ 	.short	0x0100
        /*0346*/ 	.byte	0x05
	.zero		1


	//   ....[19]....
        /*0348*/ 	.word	0x000006e0
        /*034c*/ 	.word	0x000000ff
        /*0350*/ 	.word	0x000000c8
        /*0354*/ 	.short	0x0100
        /*0356*/ 	.byte	0x05
	.zero		1


	//   ....[20]....
        /*0358*/ 	.word	0x00000720
        /*035c*/ 	.word	0x000000ff
        /*0360*/ 	.word	0x000000a0
        /*0364*/ 	.short	0x0100
        /*0366*/ 	.byte	0x0a
	.zero		1


	//   ....[21]....
        /*0368*/ 	.word	0x00000740
        /*036c*/ 	.word	0x000000ff
        /*0370*/ 	.word	0x000000a8
        /*0374*/ 	.short	0x0100
        /*0376*/ 	.byte	0x0a
	.zero		1


	//   ....[22]....
        /*0378*/ 	.word	0x00000750
        /*037c*/ 	.word	0x000000ff
        /*0380*/ 	.word	0x000000b0
        /*0384*/ 	.short	0x0100
        /*0386*/ 	.byte	0x0a
	.zero		1


	//   ....[23]....
        /*0388*/ 	.word	0x00000760
        /*038c*/ 	.word	0x000000ff
        /*0390*/ 	.word	0x000000b8
        /*0394*/ 	.short	0x0100
        /*0396*/ 	.byte	0x0a
	.zero		1


	//   ....[24]....
        /*0398*/ 	.word	0x00001840
        /*039c*/ 	.word	0x0000006f
        /*03a0*/ 	.word	0xfffffff8
        /*03a4*/ 	.short	0x010a
        /*03a6*/ 	.byte	0x3f
	.zero		1


	//   ....[25]....
        /*03a8*/ 	.word	0x00001d20
        /*03ac*/ 	.word	0x00000003
        /*03b0*/ 	.word	0x00000000
        /*03b4*/ 	.short	0x010a
        /*03b6*/ 	.byte	0x3f
	.zero		1


	//   ....[26]....
        /*03b8*/ 	.word	0x00001d60
        /*03bc*/ 	.word	0x00000003
        /*03c0*/ 	.word	0x00000000
        /*03c4*/ 	.short	0x010a
        /*03c6*/ 	.byte	0x3f
	.zero		1


	//   ....[27]....
        /*03c8*/ 	.word	0x00001f70
        /*03cc*/ 	.word	0x0000007e
        /*03d0*/ 	.word	0x00000000
        /*03d4*/ 	.short	0x010a
        /*03d6*/ 	.byte	0x3f
	.zero		1


	//   ....[28]....
        /*03d8*/ 	.word	0x00002c30
        /*03dc*/ 	.word	0x0000007e
        /*03e0*/ 	.word	0x00000000
        /*03e4*/ 	.short	0x010a
        /*03e6*/ 	.byte	0x3f
	.zero		1


	//   ....[29]....
        /*03e8*/ 	.word	0x000031f0
        /*03ec*/ 	.word	0x00000017
        /*03f0*/ 	.word	0x00000000
        /*03f4*/ 	.short	0x010a
        /*03f6*/ 	.byte	0x3f
	.zero		1


	//   ....[30]....
        /*03f8*/ 	.word	0x000037c0
        /*03fc*/ 	.word	0x000000ff
        /*0400*/ 	.word	0x00000000
        /*0404*/ 	.short	0x0101
        /*0406*/ 	.byte	0x05
	.zero		1


	//   ....[31]....
        /*0408*/ 	.word	0x00003940
        /*040c*/ 	.word	0x00000017
        /*0410*/ 	.word	0x00000000
        /*0414*/ 	.short	0x010a
        /*0416*/ 	.byte	0x3f
	.zero		1


	//   ....[32]....
        /*0418*/ 	.word	0x00004440
        /*041c*/ 	.word	0x000000ff
        /*0420*/ 	.word	0x00000000
        /*0424*/ 	.short	0x0101
        /*0426*/ 	.byte	0x04
	.zero		1


	//   ....[33]....
        /*0428*/ 	.word	0x00004590
        /*042c*/ 	.word	0x0000007b
        /*0430*/ 	.word	0x00000000
        /*0434*/ 	.short	0x0101
        /*0436*/ 	.byte	0x32
	.zero		1


	//   ....[34]....
        /*0438*/ 	.word	0x00004650
        /*043c*/ 	.word	0x000000ff
        /*0440*/ 	.word	0x00000000
        /*0444*/ 	.short	0x0101
        /*0446*/ 	.byte	0x06
	.zero		1


	//   ....[35]....
        /*0448*/ 	.word	0x000046c0
        /*044c*/ 	.word	0x0000006f
        /*0450*/ 	.word	0x00000008
        /*0454*/ 	.short	0x010a
        /*0456*/ 	.byte	0x3f
	.zero		1


	//   ....[36]....
        /*0458*/ 	.word	0x000087e0
        /*045c*/ 	.word	0x00000070
        /*0460*/ 	.word	0x00000000
        /*0464*/ 	.short	0x0101
        /*0466*/ 	.byte	0x32
	.zero		1


	//   ....[37]....
        /*0468*/ 	.word	0x00009520
        /*046c*/ 	.word	0x00000024
        /*0470*/ 	.word	0x00000048
        /*0474*/ 	.short	0x010a
        /*0476*/ 	.byte	0x3f
	.zero		1


	//   ....[38]....
        /*0478*/ 	.word	0x0000a010
        /*047c*/ 	.word	0x00000004
        /*0480*/ 	.word	0x000000c8
        /*0484*/ 	.short	0x0101
        /*0486*/ 	.byte	0x3f
	.zero		1


	//   ....[39]....
        /*0488*/ 	.word	0x0000a7b0
        /*048c*/ 	.word	0x00000007
        /*0490*/ 	.word	0x00000000
        /*0494*/ 	.short	0x010a
        /*0496*/ 	.byte	0x3f
	.zero		1


	//   ....[40]....
        /*0498*/ 	.word	0x0000a830
        /*049c*/ 	.word	0x00000006
        /*04a0*/ 	.word	0x00000000
        /*04a4*/ 	.short	0x010a
        /*04a6*/ 	.byte	0x3f
	.zero		1


	//   ....[41]....
        /*04a8*/ 	.word	0x0000a8c0
        /*04ac*/ 	.word	0x00000009
        /*04b0*/ 	.word	0x00000000
        /*04b4*/ 	.short	0x010a
        /*04b6*/ 	.byte	0x3f
	.zero		1


	//   ....[42]....
        /*04b8*/ 	.word	0x0000a950
        /*04bc*/ 	.word	0x00000006
        /*04c0*/ 	.word	0x00000000
        /*04c4*/ 	.short	0x010a
        /*04c6*/ 	.byte	0x3f
	.zero		1


	//   ....[43]....
        /*04c8*/ 	.word	0x0000a9e0
        /*04cc*/ 	.word	0x00000009
        /*04d0*/ 	.word	0x00000000
        /*04d4*/ 	.short	0x010a
        /*04d6*/ 	.byte	0x3f
	.zero		1


	//   ....[44]....
        /*04d8*/ 	.word	0x0000aa70
        /*04dc*/ 	.word	0x00000006
        /*04e0*/ 	.word	0x00000000
        /*04e4*/ 	.short	0x010a
        /*04e6*/ 	.byte	0x3f
	.zero		1


	//   ....[45]....
        /*04e8*/ 	.word	0x0000ab00
        /*04ec*/ 	.word	0x00000009
        /*04f0*/ 	.word	0x00000000
        /*04f4*/ 	.short	0x010a
        /*04f6*/ 	.byte	0x3f
	.zero		1


	//   ....[46]....
        /*04f8*/ 	.word	0x0000ab90
        /*04fc*/ 	.word	0x00000006
        /*0500*/ 	.word	0x00000000
        /*0504*/ 	.short	0x010a
        /*0506*/ 	.byte	0x3f
	.zero		1


	//   ....[47]....
        /*0508*/ 	.word	0x0000ac20
        /*050c*/ 	.word	0x00000003
        /*0510*/ 	.word	0x00000000
        /*0514*/ 	.short	0x010a
        /*0516*/ 	.byte	0x3f
	.zero		1


	//   ....[48]....
        /*0518*/ 	.word	0x0000ac80
        /*051c*/ 	.word	0x0000006f
        /*0520*/ 	.word	0xfffffff8
        /*0524*/ 	.short	0x010a
        /*0526*/ 	.byte	0x3f
	.zero		1


	//   ....[49]....
        /*0528*/ 	.word	0x0000ad40
        /*052c*/ 	.word	0x00000003
        /*0530*/ 	.word	0x00000000
        /*0534*/ 	.short	0x010a
        /*0536*/ 	.byte	0x3f
	.zero		1


	//   ....[50]....
        /*0538*/ 	.word	0x0000b0d0
        /*053c*/ 	.word	0x0000007e
        /*0540*/ 	.word	0x00000000
        /*0544*/ 	.short	0x010a
        /*0546*/ 	.byte	0x3f
	.zero		1


	//   ....[51]....
        /*0548*/ 	.word	0x0000b120
        /*054c*/ 	.word	0x00000017
        /*0550*/ 	.word	0x00000000
        /*0554*/ 	.short	0x010a
        /*0556*/ 	.byte	0x3f
	.zero		1


	//   ....[52]....
        /*0558*/ 	.word	0x0000b480
        /*055c*/ 	.word	0x0000006f
        /*0560*/ 	.word	0x00000008
        /*0564*/ 	.short	0x010a
        /*0566*/ 	.byte	0x3f
	.zero		1


	//   ....[53]....
        /*0568*/ 	.word	0x0000b550
        /*056c*/ 	.word	0x00000024
        /*0570*/ 	.word	0x00000048
        /*0574*/ 	.short	0x010a
        /*0576*/ 	.byte	0x3f
	.zero		1


	//   ....[54]....
        /*0578*/ 	.word	0x0000b620
        /*057c*/ 	.word	0x00000007
        /*0580*/ 	.word	0x00000000
        /*0584*/ 	.short	0x010a
        /*0586*/ 	.byte	0x3f
	.zero		1


	//   ....[55]....
        /*0588*/ 	.word	0x0000b670
        /*058c*/ 	.word	0x00000006
        /*0590*/ 	.word	0x00000000
        /*0594*/ 	.short	0x010a
        /*0596*/ 	.byte	0x3f
	.zero		1


	//   ....[56]....
        /*0598*/ 	.word	0x0000b6c0
        /*059c*/ 	.word	0x00000009
        /*05a0*/ 	.word	0x00000000
        /*05a4*/ 	.short	0x010a
        /*05a6*/ 	.byte	0x3f
	.zero		1


	//   ....[57]....
        /*05a8*/ 	.word	0x0000b710
        /*05ac*/ 	.word	0x00000006
        /*05b0*/ 	.word	0x00000000
        /*05b4*/ 	.short	0x010a
        /*05b6*/ 	.byte	0x3f
	.zero		1


	//   ....[58]....
        /*05b8*/ 	.word	0x0000b760
        /*05bc*/ 	.word	0x00000009
        /*05c0*/ 	.word	0x00000000
        /*05c4*/ 	.short	0x010a
        /*05c6*/ 	.byte	0x3f
	.zero		1


	//   ....[59]....
        /*05c8*/ 	.word	0x0000b7b0
        /*05cc*/ 	.word	0x00000006
        /*05d0*/ 	.word	0x00000000
        /*05d4*/ 	.short	0x010a
        /*05d6*/ 	.byte	0x3f
	.zero		1


	//   ....[60]....
        /*05d8*/ 	.word	0x0000b800
        /*05dc*/ 	.word	0x00000009
        /*05e0*/ 	.word	0x00000000
        /*05e4*/ 	.short	0x010a
        /*05e6*/ 	.byte	0x3f
	.zero		1


	//   ....[61]....
        /*05e8*/ 	.word	0x0000b850
        /*05ec*/ 	.word	0x00000006
        /*05f0*/ 	.word	0x00000000
        /*05f4*/ 	.short	0x010a
        /*05f6*/ 	.byte	0x3f
	.zero		1


	//----- nvinfo : EIATTR_NUM_MBARRIERS
	.align		4
.L_39:
        /*05f8*/ 	.byte	0x03, 0x38
        /*05fa*/ 	.short	0x0018


	//----- nvinfo : EIATTR_EXIT_INSTR_OFFSETS
	.align		4
        /*05fc*/ 	.byte	0x04, 0x1c
        /*05fe*/ 	.short	(.L_41 - .L_40)


	//   ....[0]....
.L_40:
        /*0600*/ 	.word	0x000012a0


	//   ....[1]....
        /*0604*/ 	.word	0x00001300


	//   ....[2]....
        /*0608*/ 	.word	0x00008e40


	//   ....[3]....
        /*060c*/ 	.word	0x00008e70


	//   ....[4]....
        /*0610*/ 	.word	0x0000ac70


	//----- nvinfo : EIATTR_MAX_THREADS
	.align		4
.L_41:
        /*0614*/ 	.byte	0x04, 0x05
        /*0616*/ 	.short	(.L_43 - .L_42)
.L_42:
        /*0618*/ 	.word	0x00000180
        /*061c*/ 	.word	0x00000001
        /*0620*/ 	.word	0x00000001


	//----- nvinfo : EIATTR_CRS_STACK_SIZE
	.align		4
.L_43:
        /*0624*/ 	.byte	0x04, 0x1e
        /*0626*/ 	.short	(.L_45 - .L_44)
.L_44:
        /*0628*/ 	.word	0x00000000


	//----- nvinfo : EIATTR_CBANK_PARAM_SIZE
	.align		4
.L_45:
        /*062c*/ 	.byte	0x03, 0x19
        /*062e*/ 	.short	0x0470


	//----- nvinfo : EIATTR_PARAM_CBANK
	.align		4
        /*0630*/ 	.byte	0x04, 0x0a
        /*0632*/ 	.short	(.L_47 - .L_46)
	.align		4
.L_46:
        /*0634*/ 	.word	index@(.nv.constant0._ZN7cutlass13device_kernelINS_4gemm6kernel13GemmUniversalIN4cute5tupleIJiiiiEEENS1_10collective13CollectiveMmaINS1_39MainloopSm90TmaGmmaRmemAWarpSpecializedILi9ENS5_IJNS4_1CILi1EEESB_SB_EEENS1_32KernelTmaWarpSpecializedPingpongEEENS5_IJNSA_ILi64EEENSA_ILi128EEENSA_ILi32EEEEEENS_10tfloat32_tENS5_IJSB_llEEESJ_SK_NS4_8TiledMMAINS4_8MMA_AtomIJNS4_4SM904GMMA30MMA_64x128x8_F32TF32TF32_RS_TNILNSO_7ScaleInE1ELSQ_1EEEEEENS4_6LayoutISC_NS5_IJNSA_ILi0EEESU_SU_EEEEENS5_IJNS4_10UnderscoreESX_SX_EEEEENS4_13SM90_TMA_LOADENS4_14ComposedLayoutINS4_7SwizzleILi1ELi4ELi3EEENS4_18smem_ptr_flag_bitsILi32EEENST_INS5_IJNSA_ILi8EEES16_EEENS5_IJSB_S16_EEEEEEENS4_9Copy_AtomIJNS4_39AutoVectorizingCopyWithAssumedAlignmentILi128EEESJ_EEENS4_8identityES10_S1A_vS1F_EENS_8epilogue10collective6detail29Sm90TmaWarpSpecializedAdapterINS1I_15DefaultEpilogueISJ_NS5_IJlSB_lEEES1M_NS1H_6thread17LinearCombinationISJ_Li1EffLNS1N_9ScaleType4KindE0ELNS_15FloatRoundStyleE2ESJ_EENS1_15EpilogueDefaultEEEEEvvEEEEvNT_6ParamsE)
        /*0638*/ 	.short	0x0210
        /*063a*/ 	.short	0x0470


	//----- nvinfo : EIATTR_SW_WAR
	.align		4
.L_47:
        /*063c*/ 	.byte	0x04, 0x36
        /*063e*/ 	.short	(.L_49 - .L_48)
.L_48:
        /*0640*/ 	.word	0x00000008
.L_49:


//--------------------- .nv.callgraph             --------------------------
	.section	.nv.callgraph,"",@"SHT_CUDA_CALLGRAPH"
	.align	4
	.sectionentsize	8
	.align		4
        /*0000*/ 	.word	0x00000000
	.align		4
        /*0004*/ 	.word	0xffffffff
	.align		4
        /*0008*/ 	.word	index@(_ZN7cutlass13device_kernelINS_4gemm6kernel13GemmUniversalIN4cute5tupleIJiiiiEEENS1_10collective13CollectiveMmaINS1_39MainloopSm90TmaGmmaRmemAWarpSpecializedILi9ENS5_IJNS4_1CILi1EEESB_SB_EEENS1_32KernelTmaWarpSpecializedPingpongEEENS5_IJNSA_ILi64EEENSA_ILi128EEENSA_ILi32EEEEEENS_10tfloat32_tENS5_IJSB_llEEESJ_SK_NS4_8TiledMMAINS4_8MMA_AtomIJNS4_4SM904GMMA30MMA_64x128x8_F32TF32TF32_RS_TNILNSO_7ScaleInE1ELSQ_1EEEEEENS4_6LayoutISC_NS5_IJNSA_ILi0EEESU_SU_EEEEENS5_IJNS4_10UnderscoreESX_SX_EEEEENS4_13SM90_TMA_LOADENS4_14ComposedLayoutINS4_7SwizzleILi1ELi4ELi3EEENS4_18smem_ptr_flag_bitsILi32EEENST_INS5_IJNSA_ILi8EEES16_EEENS5_IJSB_S16_EEEEEEENS4_9Copy_AtomIJNS4_39AutoVectorizingCopyWithAssumedAlignmentILi128EEESJ_EEENS4_8identityES10_S1A_vS1F_EENS_8epilogue10collective6detail29Sm90TmaWarpSpecializedAdapterINS1I_15DefaultEpilogueISJ_NS5_IJlSB_lEEES1M_NS1H_6thread17LinearCombinationISJ_Li1EffLNS1N_9ScaleType4KindE0ELNS_15FloatRoundStyleE2ESJ_EENS1_15EpilogueDefaultEEEEEvvEEEEvNT_6ParamsE)
	.align		4
        /*000c*/ 	.word	index@(__assertfail)
	.align		4
        /*0010*/ 	.word	0x00000000
	.align		4
        /*0014*/ 	.word	0xfffffffe
	.align		4
        /*0018*/ 	.word	0x00000000
	.align		4
        /*001c*/ 	.word	0xfffffffd
	.align		4
        /*0020*/ 	.word	0x00000000
	.align		4
        /*0024*/ 	.word	0xfffffffc


//--------------------- .nv.constant4             --------------------------
	.section	.nv.constant4,"a",@progbits
	.align	8
	.align		8
.nv.constant4:
        /*0000*/ 	.dword	__assertfail
	.align		8
        /*0008*/ 	.dword	__unnamed_1
	.align		8
        /*0010*/ 	.dword	__unnamed_2
	.align		8
        /*0018*/ 	.dword	__unnamed_3
	.align		8
        /*0020*/ 	.dword	_ZN40_INTERNAL_1ae997a9_4_k_cu_96a03f32_278944cuda3std3__45__cpo5beginE
	.align		8
        /*0028*/ 	.dword	_ZN40_INTERNAL_1ae997a9_4_k_cu_96a03f32_278944cuda3std3__45__cpo3endE
	.align		8
        /*0030*/ 	.dword	_ZN40_INTERNAL_1ae997a9_4_k_cu_96a03f32_278944cuda3std3__45__cpo6cbeginE
	.align		8
        /*0038*/ 	.dword	_ZN40_INTERNAL_1ae997a9_4_k_cu_96a03f32_278944cuda3std3__45__cpo4cendE
	.align		8
        /*0040*/ 	.dword	_ZN40_INTERNAL_1ae997a9_4_k_cu_96a03f32_278944cuda3std3__442_GLOBAL__N__1ae997a9_4_k_cu_96a03f32_278946ignoreE
	.align		8
        /*0048*/ 	.dword	_ZN40_INTERNAL_1ae997a9_4_k_cu_96a03f32_278944cuda3std3__419piecewise_constructE
	.align		8
        /*0050*/ 	.dword	_ZN40_INTERNAL_1ae997a9_4_k_cu_96a03f32_278944cuda3std3__48in_placeE
	.align		8
        /*0058*/ 	.dword	_ZN40_INTERNAL_1ae997a9_4_k_cu_96a03f32_278944cuda3std6ranges3__45__cpo4swapE
	.align		8
        /*0060*/ 	.dword	_ZN40_INTERNAL_1ae997a9_4_k_cu_96a03f32_278944cuda3std6ranges3__45__cpo9iter_moveE
	.align		8
        /*0068*/ 	.dword	_ZN40_INTERNAL_1ae997a9_4_k_cu_96a03f32_278944cute7productE
	.align		8
        /*0070*/ 	.dword	_ZN40_INTERNAL_1ae997a9_4_k_cu_96a03f32_278944cute1_E
	.align		8
        /*0078*/ 	.dword	$str$24
	.align		8
        /*0080*/ 	.dword	$str$25


//--------------------- .text._ZN7cutlass13device_kernelINS_4gemm6kernel13GemmUniversalIN4cute5tupleIJiiiiEEENS1_10collective13CollectiveMmaINS1_39MainloopSm90TmaGmmaRmemAWarpSpecializedILi9ENS5_IJNS4_1CILi1EEESB_SB_EEENS1_32KernelTmaWarpSpecializedPingpongEEENS5_IJNSA_ILi64EEENSA_ILi128EEENSA_ILi32EEEEEENS_10tfloat32_tENS5_IJSB_llEEESJ_SK_NS4_8TiledMMAINS4_8MMA_AtomIJNS4_4SM904GMMA30MMA_64x128x8_F32TF32TF32_RS_TNILNSO_7ScaleInE1ELSQ_1EEEEEENS4_6LayoutISC_NS5_IJNSA_ILi0EEESU_SU_EEEEENS5_IJNS4_10UnderscoreESX_SX_EEEEENS4_13SM90_TMA_LOADENS4_14ComposedLayoutINS4_7SwizzleILi1ELi4ELi3EEENS4_18smem_ptr_flag_bitsILi32EEENST_INS5_IJNSA_ILi8EEES16_EEENS5_IJSB_S16_EEEEEEENS4_9Copy_AtomIJNS4_39AutoVectorizingCopyWithAssumedAlignmentILi128EEESJ_EEENS4_8identityES10_S1A_vS1F_EENS_8epilogue10collective6detail29Sm90TmaWarpSpecializedAdapterINS1I_15DefaultEpilogueISJ_NS5_IJlSB_lEEES1M_NS1H_6thread17LinearCombinationISJ_Li1EffLNS1N_9ScaleType4KindE0ELNS_15FloatRoundStyleE2ESJ_EENS1_15EpilogueDefaultEEEEEvvEEEEvNT_6ParamsE --------------------------
	.section	.text._ZN7cutlass13device_kernelINS_4gemm6kernel13GemmUniversalIN4cute5tupleIJiiiiEEENS1_10collective13CollectiveMmaINS1_39MainloopSm90TmaGmmaRmemAWarpSpecializedILi9ENS5_IJNS4_1CILi1EEESB_SB_EEENS1_32KernelTmaWarpSpecializedPingpongEEENS5_IJNSA_ILi64EEENSA_ILi128EEENSA_ILi32EEEEEENS_10tfloat32_tENS5_IJSB_llEEESJ_SK_NS4_8TiledMMAINS4_8MMA_AtomIJNS4_4SM904GMMA30MMA_64x128x8_F32TF32TF32_RS_TNILNSO_7ScaleInE1ELSQ_1EEEEEENS4_6LayoutISC_NS5_IJNSA_ILi0EEESU_SU_EEEEENS5_IJNS4_10UnderscoreESX_SX_EEEEENS4_13SM90_TMA_LOADENS4_14ComposedLayoutINS4_7SwizzleILi1ELi4ELi3EEENS4_18smem_ptr_flag_bitsILi32EEENST_INS5_IJNSA_ILi8EEES16_EEENS5_IJSB_S16_EEEEEEENS4_9Copy_AtomIJNS4_39AutoVectorizingCopyWithAssumedAlignmentILi128EEESJ_EEENS4_8identityES10_S1A_vS1F_EENS_8epilogue10collective6detail29Sm90TmaWarpSpecializedAdapterINS1I_15DefaultEpilogueISJ_NS5_IJlSB_lEEES1M_NS1H_6thread17LinearCombinationISJ_Li1EffLNS1N_9ScaleType4KindE0ELNS_15FloatRoundStyleE2ESJ_EENS1_15EpilogueDefaultEEEEEvvEEEEvNT_6ParamsE,"ax",@progbits
	.align	128
.text._ZN7cutlass13device_kernelINS_4gemm6kernel13GemmUniversalIN4cute5tupleIJiiiiEEENS1_10collective13CollectiveMmaINS1_39MainloopSm90TmaGmmaRmemAWarpSpecializedILi9ENS5_IJNS4_1CILi1EEESB_SB_EEENS1_32KernelTmaWarpSpecializedPingpongEEENS5_IJNSA_ILi64EEENSA_ILi128EEENSA_ILi32EEEEEENS_10tfloat32_tENS5_IJSB_llEEESJ_SK_NS4_8TiledMMAINS4_8MMA_AtomIJNS4_4SM904GMMA30MMA_64x128x8_F32TF32TF32_RS_TNILNSO_7ScaleInE1ELSQ_1EEEEEENS4_6LayoutISC_NS5_IJNSA_ILi0EEESU_SU_EEEEENS5_IJNS4_10UnderscoreESX_SX_EEEEENS4_13SM90_TMA_LOADENS4_14ComposedLayoutINS4_7SwizzleILi1ELi4ELi3EEENS4_18smem_ptr_flag_bitsILi32EEENST_INS5_IJNSA_ILi8EEES16_EEENS5_IJSB_S16_EEEEEEENS4_9Copy_AtomIJNS4_39AutoVectorizingCopyWithAssumedAlignmentILi128EEESJ_EEENS4_8identityES10_S1A_vS1F_EENS_8epilogue10collective6detail29Sm90TmaWarpSpecializedAdapterINS1I_15DefaultEpilogueISJ_NS5_IJlSB_lEEES1M_NS1H_6thread17LinearCombinationISJ_Li1EffLNS1N_9ScaleType4KindE0ELNS_15FloatRoundStyleE2ESJ_EENS1_15EpilogueDefaultEEEEEvvEEEEvNT_6ParamsE:
        .type           _ZN7cutlass13device_kernelINS_4gemm6kernel13GemmUniversalIN4cute5tupleIJiiiiEEENS1_10collective13CollectiveMmaINS1_39MainloopSm90TmaGmmaRmemAWarpSpecializedILi9ENS5_IJNS4_1CILi1EEESB_SB_EEENS1_32KernelTmaWarpSpecializedPingpongEEENS5_IJNSA_ILi64EEENSA_ILi128EEENSA_ILi32EEEEEENS_10tfloat32_tENS5_IJSB_llEEESJ_SK_NS4_8TiledMMAINS4_8MMA_AtomIJNS4_4SM904GMMA30MMA_64x128x8_F32TF32TF32_RS_TNILNSO_7ScaleInE1ELSQ_1EEEEEENS4_6LayoutISC_NS5_IJNSA_ILi0EEESU_SU_EEEEENS5_IJNS4_10UnderscoreESX_SX_EEEEENS4_13SM90_TMA_LOADENS4_14ComposedLayoutINS4_7SwizzleILi1ELi4ELi3EEENS4_18smem_ptr_flag_bitsILi32EEENST_INS5_IJNSA_ILi8EEES16_EEENS5_IJSB_S16_EEEEEEENS4_9Copy_AtomIJNS4_39AutoVectorizingCopyWithAssumedAlignmentILi128EEESJ_EEENS4_8identityES10_S1A_vS1F_EENS_8epilogue10collective6detail29Sm90TmaWarpSpecializedAdapterINS1I_15DefaultEpilogueISJ_NS5_IJlSB_lEEES1M_NS1H_6thread17LinearCombinationISJ_Li1EffLNS1N_9ScaleType4KindE0ELNS_15FloatRoundStyleE2ESJ_EENS1_15EpilogueDefaultEEEEEvvEEEEvNT_6ParamsE,@function
        .size           _ZN7cutlass13device_kernelINS_4gemm6kernel13GemmUniversalIN4cute5tupleIJiiiiEEENS1_10collective13CollectiveMmaINS1_39MainloopSm90TmaGmmaRmemAWarpSpecializedILi9ENS5_IJNS4_1CILi1EEESB_SB_EEENS1_32KernelTmaWarpSpecializedPingpongEEENS5_IJNSA_ILi64EEENSA_ILi128EEENSA_ILi32EEEEEENS_10tfloat32_tENS5_IJSB_llEEESJ_SK_NS4_8TiledMMAINS4_8MMA_AtomIJNS4_4SM904GMMA30MMA_64x128x8_F32TF32TF32_RS_TNILNSO_7ScaleInE1ELSQ_1EEEEEENS4_6LayoutISC_NS5_IJNSA_ILi0EEESU_SU_EEEEENS5_IJNS4_10UnderscoreESX_SX_EEEEENS4_13SM90_TMA_LOADENS4_14ComposedLayoutINS4_7SwizzleILi1ELi4ELi3EEENS4_18smem_ptr_flag_bitsILi32EEENST_INS5_IJNSA_ILi8EEES16_EEENS5_IJSB_S16_EEEEEEENS4_9Copy_AtomIJNS4_39AutoVectorizingCopyWithAssumedAlignmentILi128EEESJ_EEENS4_8identityES10_S1A_vS1F_EENS_8epilogue10collective6detail29Sm90TmaWarpSpecializedAdapterINS1I_15DefaultEpilogueISJ_NS5_IJlSB_lEEES1M_NS1H_6thread17LinearCombinationISJ_Li1EffLNS1N_9ScaleType4KindE0ELNS_15FloatRoundStyleE2ESJ_EENS1_15EpilogueDefaultEEEEEvvEEEEvNT_6ParamsE,(.L_x_237 - _ZN7cutlass13device_kernelINS_4gemm6kernel13GemmUniversalIN4cute5tupleIJiiiiEEENS1_10collective13CollectiveMmaINS1_39MainloopSm90TmaGmmaRmemAWarpSpecializedILi9ENS5_IJNS4_1CILi1EEESB_SB_EEENS1_32KernelTmaWarpSpecializedPingpongEEENS5_IJNSA_ILi64EEENSA_ILi128EEENSA_ILi32EEEEEENS_10tfloat32_tENS5_IJSB_llEEESJ_SK_NS4_8TiledMMAINS4_8MMA_AtomIJNS4_4SM904GMMA30MMA_64x128x8_F32TF32TF32_RS_TNILNSO_7ScaleInE1ELSQ_1EEEEEENS4_6LayoutISC_NS5_IJNSA_ILi0EEESU_SU_EEEEENS5_IJNS4_10UnderscoreESX_SX_EEEEENS4_13SM90_TMA_LOADENS4_14ComposedLayoutINS4_7SwizzleILi1ELi4ELi3EEENS4_18smem_ptr_flag_bitsILi32EEENST_INS5_IJNSA_ILi8EEES16_EEENS5_IJSB_S16_EEEEEEENS4_9Copy_AtomIJNS4_39AutoVectorizingCopyWithAssumedAlignmentILi128EEESJ_EEENS4_8identityES10_S1A_vS1F_EENS_8epilogue10collective6detail29Sm90TmaWarpSpecializedAdapterINS1I_15DefaultEpilogueISJ_NS5_IJlSB_lEEES1M_NS1H_6thread17LinearCombinationISJ_Li1EffLNS1N_9ScaleType4KindE0ELNS_15FloatRoundStyleE2ESJ_EENS1_15EpilogueDefaultEEEEEvvEEEEvNT_6ParamsE)
        .other          _ZN7cutlass13device_kernelINS_4gemm6kernel13GemmUniversalIN4cute5tupleIJiiiiEEENS1_10collective13CollectiveMmaINS1_39MainloopSm90TmaGmmaRmemAWarpSpecializedILi9ENS5_IJNS4_1CILi1EEESB_SB_EEENS1_32KernelTmaWarpSpecializedPingpongEEENS5_IJNSA_ILi64EEENSA_ILi128EEENSA_ILi32EEEEEENS_10tfloat32_tENS5_IJSB_llEEESJ_SK_NS4_8TiledMMAINS4_8MMA_AtomIJNS4_4SM904GMMA30MMA_64x128x8_F32TF32TF32_RS_TNILNSO_7ScaleInE1ELSQ_1EEEEEENS4_6LayoutISC_NS5_IJNSA_ILi0EEESU_SU_EEEEENS5_IJNS4_10UnderscoreESX_SX_EEEEENS4_13SM90_TMA_LOADENS4_14ComposedLayoutINS4_7SwizzleILi1ELi4ELi3EEENS4_18smem_ptr_flag_bitsILi32EEENST_INS5_IJNSA_ILi8EEES16_EEENS5_IJSB_S16_EEEEEEENS4_9Copy_AtomIJNS4_39AutoVectorizingCopyWithAssumedAlignmentILi128EEESJ_EEENS4_8identityES10_S1A_vS1F_EENS_8epilogue10collective6detail29Sm90TmaWarpSpecializedAdapterINS1I_15DefaultEpilogueISJ_NS5_IJlSB_lEEES1M_NS1H_6thread17LinearCombinationISJ_Li1EffLNS1N_9ScaleType4KindE0ELNS_15FloatRoundStyleE2ESJ_EENS1_15EpilogueDefaultEEEEEvvEEEEvNT_6ParamsE,@"STO_CUDA_ENTRY STV_DEFAULT"
_ZN7cutlass13device_kernelINS_4gemm6kernel13GemmUniversalIN4cute5tupleIJiiiiEEENS1_10collective13CollectiveMmaINS1_39MainloopSm90TmaGmmaRmemAWarpSpecializedILi9ENS5_IJNS4_1CILi1EEESB_SB_EEENS1_32KernelTmaWarpSpecializedPingpongEEENS5_IJNSA_ILi64EEENSA_ILi128EEENSA_ILi32EEEEEENS_10tfloat32_tENS5_IJSB_llEEESJ_SK_NS4_8TiledMMAINS4_8MMA_AtomIJNS4_4SM904GMMA30MMA_64x128x8_F32TF32TF32_RS_TNILNSO_7ScaleInE1ELSQ_1EEEEEENS4_6LayoutISC_NS5_IJNSA_ILi0EEESU_SU_EEEEENS5_IJNS4_10UnderscoreESX_SX_EEEEENS4_13SM90_TMA_LOADENS4_14ComposedLayoutINS4_7SwizzleILi1ELi4ELi3EEENS4_18smem_ptr_flag_bitsILi32EEENST_INS5_IJNSA_ILi8EEES16_EEENS5_IJSB_S16_EEEEEEENS4_9Copy_AtomIJNS4_39AutoVectorizingCopyWithAssumedAlignmentILi128EEESJ_EEENS4_8identityES10_S1A_vS1F_EENS_8epilogue10collective6detail29Sm90TmaWarpSpecializedAdapterINS1I_15DefaultEpilogueISJ_NS5_IJlSB_lEEES1M_NS1H_6thread17LinearCombinationISJ_Li1EffLNS1N_9ScaleType4KindE0ELNS_15FloatRoundStyleE2ESJ_EENS1_15EpilogueDefaultEEEEEvvEEEEvNT_6ParamsE:
[----:B------:R-:W0:Y:S02]  /*0000*/  LDC R1, c[0x0][0x28] ;  /* 0x00000a00ff017b82 */ /* 0x000e240000000800 */
[----:B0-----:R-:W-:Y:S01]  /*0010*/  VIADD R1, R1, 0xfffffff0 ;  /* 0xfffffff001017836 */ /* 0x001fe20000000000 */
[----:B------:R-:W0:Y:S01]  /*0020*/  S2R R0, SR_TID.X ;  /* 0x0000000000007919 */ /* 0x000e220000002100 */
[----:B------:R-:W-:Y:S01]  /*0030*/  ELECT P0, URZ, PT ;  /* 0x00000000003f782f */ /* 0x000fe20003800000 */
[----:B------:R-:W-:Y:S01]  /*0040*/  BSSY B0, `(.L_x_0) ;  /* 0x0000014000007945 */ /* 0x000fe20003800000 */
[--C-:B0-----:R-:W-:Y:S02]  /*0050*/  SHF.R.U32.HI R2, RZ, 0x5, R0.reuse ;  /* 0x00000005ff027819 */ /* 0x101fe40000011600 */
[----:B------:R-:W-:-:S03]  /*0060*/  SHF.R.U32.HI R111, RZ, 0x7, R0 ;  /* 0x00000007ff6f7819 */ /* 0x000fc60000011600 */
[----:B------:R-:W0:Y:S02]  /*0070*/  SHFL.IDX PT, R3, R2, RZ, 0x1f ;  /* 0x00001fff02037589 */ /* 0x000e2400000e0000 */
[----:B0-----:R-:W-:Y:S02]  /*0080*/  R2UR UR4, R3 ;  /* 0x00000000030472ca */ /* 0x001fe400000e0000 */
[----:B------:R0:W1:Y:S11]  /*0090*/  SHFL.IDX PT, R3, R111, RZ, 0x1f ;  /* 0x00001fff6f037589 */ /* 0x00007600000e0000 */
[----:B------:R-:W-:-:S02]  /*00a0*/  USHF.R.S32.HI UR5, URZ, 0x1f, UR4 ;  /* 0x0000001f3f057899 */ /* 0x000fc40008011404 */
[----:B------:R-:W-:Y:S02]  /*00b0*/  ISETP.NE.OR P0, PT, RZ, UR4, !P0 ;  /* 0x00000004ff007c0c */ /* 0x000fe4000c705670 */
[----:B------:R-:W-:-:S04]  /*00c0*/  ULEA.HI UR5, UR5, UR4, URZ, 0x2 ;  /* 0x0000000405057291 */ /* 0x000fc8000f8f103f */
[----:B------:R-:W-:-:S04]  /*00d0*/  ULOP3.LUT UR5, UR5, 0xfffffffc, URZ, 0xc0, !UPT ;  /* 0xfffffffc05057892 */ /* 0x000fc8000f8ec03f */
[----:B------:R-:W-:-:S03]  /*00e0*/  UIADD3 UR4, UR4, -UR5, URZ ;  /* 0x8000000504047290 */ /* 0x000fc6000fffe03f */
[----:B01----:R-:W-:Y:S09]  /*00f0*/  @P0 BRA `(.L_x_1) ;  /* 0x0000000000200947 */ /* 0x003ff20003800000 */
[----:B------:R-:W-:Y:S02]  /*0100*/  ULDC.64 UR6, c[0x0][0x198] ;  /* 0x0000660000067ab9 */ /* 0x000fe40000000a00 */
[----:B------:R-:W-:Y:S02]  /*0110*/  UIADD3 UR8, UP0, UR6, 0xf0, URZ ;  /* 0x000000f006087890 */ /* 0x000fe4000ff1e03f */
[----:B------:R-:W-:Y:S02]  /*0120*/  UIADD3 UR6, UP1, UR6, 0x1f0, URZ ;  /* 0x000001f006067890 */ /* 0x000fe4000ff3e03f */
[----:B------:R-:W-:Y:S02]  /*0130*/  UIADD3.X UR9, URZ, UR7, URZ, UP0, !UPT ;  /* 0x000000073f097290 */ /* 0x000fe400087fe43f */
[----:B------:R-:W-:-:S07]  /*0140*/  UIADD3.X UR7, URZ, UR7, URZ, UP1, !UPT ;  /* 0x000000073f077290 */ /* 0x000fce0008ffe43f */
[----:B------:R0:W-:Y:S02]  /*0150*/  UTMACCTL.PF [UR8] ;  /* 0x00000000080079b9 */ /* 0x0001e40008040000 */
[----:B------:R0:W-:Y:S02]  /*0160*/  UTMACCTL.PF [UR6] ;  /* 0x00000000060079b9 */ /* 0x0001e40008040000 */
[----:B0-----:R-:W-:Y:S01]  /*0170*/  NOP ;  /* 0x0000000000007918 */ /* 0x001fe20000000000 */
.L_x_1:
[----:B------:R-:W-:Y:S05]  /*0180*/  BSYNC B0 ;  /* 0x0000000000007941 */ /* 0x000fea0003800000 */
.L_x_0:
[----:B------:R-:W0:Y:S01]  /*0190*/  SHFL.IDX PT, R4, R2, RZ, 0x1f ;  /* 0x00001fff02047589 */ /* 0x000e2200000e0000 */
[----:B------:R-:W-:Y:S01]  /*01a0*/  R2UR UR13, R3 ;  /* 0x00000000030d72ca */ /* 0x000fe200000e0000 */
[----:B------:R-:W-:-:S04]  /*01b0*/  UISETP.NE.AND UP0, UPT, UR4, 0x3, UPT ;  /* 0x000000030400788c */ /* 0x000fc8000bf05270 */
[----:B------:R-:W-:-:S08]  /*01c0*/  UISETP.EQ.OR UP0, UPT, UR4, URZ, !UP0 ;  /* 0x0000003f0400728c */ /* 0x000fd0000c702670 */
[----:B------:R-:W-:Y:S02]  /*01d0*/  UIADD3 UR12, UR13, -0x1, URZ ;  /* 0xffffffff0d0c7890 */ /* 0x000fe4000fffe03f */
[----:B------:R-:W-:Y:S02]  /*01e0*/  UISETP.EQ.AND UP0, UPT, UR13, URZ, UP0 ;  /* 0x0000003f0d00728c */ /* 0x000fe40008702270 */
[----:B------:R-:W-:Y:S02]  /*01f0*/  UISETP.GE.U32.AND UP1, UPT, UR12, 0x2, UPT ;  /* 0x000000020c00788c */ /* 0x000fe4000bf26070 */
[----:B------:R-:W-:Y:S01]  /*0200*/  USEL UR42, URZ, 0x1, !UP0 ;  /* 0x000000013f2a7887 */ /* 0x000fe2000c000000 */
[----:B0-----:R-:W-:-:S03]  /*0210*/  ISETP.NE.AND P0, PT, R4, RZ, PT ;  /* 0x000000ff0400720c */ /* 0x001fc60003f05270 */
[----:B------:R-:W-:-:S10]  /*0220*/  USEL UR42, UR42, 0x2, UP1 ;  /* 0x000000022a2a7887 */ /* 0x000fd40008800000 */
[----:B------:R-:W-:Y:S05]  /*0230*/  @P0 BRA `(.L_x_2) ;  /* 0x00000000008c0947 */ /* 0x000fea0003800000 */
[----:B------:R-:W-:Y:S01]  /*0240*/  ELECT P0, URZ, PT ;  /* 0x00000000003f782f */ /* 0x000fe20003800000 */
[----:B------:R-:W-:-:S12]  /*0250*/  BSSY B0, `(.L_x_2) ;  /* 0x0000021000007945 */ /* 0x000fd80003800000 */
[----:B------:R-:W-:Y:S05]  /*0260*/  @!P0 BRA `(.L_x_3) ;  /* 0x00000000007c8947 */ /* 0x000fea0003800000 */
[----:B------:R-:W0:Y:S01]  /*0270*/  S2UR UR6, SR_CgaCtaId ;  /* 0x00000000000679c3 */ /* 0x000e220000008800 */
[----:B------:R-:W-:Y:S01]  /*0280*/  UMOV UR5, 0x400 ;  /* 0x0000040000057882 */ /* 0x000fe20000000000 */
[----:B------:R-:W-:Y:S01]  /*0290*/  UMOV UR7, 0x1 ;  /* 0x0000000100077882 */ /* 0x000fe20000000000 */
[----:B------:R-:W-:Y:S02]  /*02a0*/  UMOV UR8, 0x80 ;  /* 0x0000008000087882 */ /* 0x000fe40000000000 */
[----:B------:R-:W-:-:S04]  /*02b0*/  UIADD3 UR8, -UR8, 0x100000, URZ ;  /* 0x0010000008087890 */ /* 0x000fc8000fffe13f */
[----:B------:R-:W-:Y:S02]  /*02c0*/  USHF.L.U32 UR9, UR8, 0xb, URZ ;  /* 0x0000000b08097899 */ /* 0x000fe4000800063f */
[----:B------:R-:W-:Y:S02]  /*02d0*/  USHF.L.U32 UR8, UR8, 0x1, URZ ;  /* 0x0000000108087899 */ /* 0x000fe4000800063f */
[----:B0-----:R-:W-:Y:S02]  /*02e0*/  ULEA UR5, UR6, UR5, 0x18 ;  /* 0x0000000506057291 */ /* 0x001fe4000f8ec03f */
[----:B------:R-:W-:-:S04]  /*02f0*/  UIADD3 UR6, -UR7, 0x100000, URZ ;  /* 0x0010000007067890 */ /* 0x000fc8000fffe13f */
[----:B------:R-:W-:Y:S02]  /*0300*/  USHF.L.U32 UR7, UR6, 0xb, URZ ;  /* 0x0000000b06077899 */ /* 0x000fe4000800063f */
[----:B------:R-:W-:Y:S01]  /*0310*/  USHF.L.U32 UR6, UR6, 0x1, URZ ;  /* 0x0000000106067899 */ /* 0x000fe2000800063f */
[----:B------:R-:W0:Y:S11]  /*0320*/  FENCE.VIEW.ASYNC.S ;  /* 0x00000000000073c6 */ /* 0x000e360000000000 */
[----:B0-----:R0:W1:Y:S01]  /*0330*/  SYNCS.EXCH.64 URZ, [UR5], UR6 ;  /* 0x00000006053f75b2 */ /* 0x0010620008000100 */
[----:B------:R0:W2:Y:S01]  /*0340*/  SYNCS.EXCH.64 URZ, [UR5+0x48], UR8 ;  /* 0x00004808053f75b2 */ /* 0x0000a20008000100 */
[----:B------:R0:W3:Y:S01]  /*0350*/  SYNCS.EXCH.64 URZ, [UR5+0x8], UR6 ;  /* 0x00000806053f75b2 */ /* 0x0000e20008000100 */
[----:B------:R0:W4:Y:S01]  /*0360*/  SYNCS.EXCH.64 URZ, [UR5+0x50], UR8 ;  /* 0x00005008053f75b2 */ /* 0x0001220008000100 */
[----:B------:R0:W0:Y:S01]  /*0370*/  SYNCS.EXCH.64 URZ, [UR5+0x10], UR6 ;  /* 0x00001006053f75b2 */ /* 0x0000220008000100 */
        /* <DEDUP_REMOVED lines=13> */
[----:B------:R-:W-:Y:S01]  /*0450*/  NOP ;  /* 0x0000000000007918 */ /* 0x000fe20000000000 */
.L_x_3:
[----:B0-----:R-:W-:Y:S05]  /*0460*/  BSYNC B0 ;  /* 0x0000000000007941 */ /* 0x001fea0003800000 */
.L_x_2:
[----:B------:R-:W0:Y:S01]  /*0470*/  SHFL.IDX PT, R4, R2, RZ, 0x1f ;  /* 0x00001fff02047589 */ /* 0x000e2200000e0000 */
[----:B------:R-:W-:Y:S01]  /*0480*/  ELECT P0, URZ, PT ;  /* 0x00000000003f782f */ /* 0x000fe20003800000 */
[----:B------:R-:W-:Y:S01]  /*0490*/  NOP ;  /* 0x0000000000007918 */ /* 0x000fe20000000000 */
[----:B------:R-:W-:Y:S01]  /*04a0*/  ELECT P1, URZ, PT ;  /* 0x00000000003f782f */ /* 0x000fe20003820000 */
[----:B------:R-:W5:Y:S01]  /*04b0*/  SHFL.IDX PT, R3, R2, RZ, 0x1f ;  /* 0x00001fff02037589 */ /* 0x000f6200000e0000 */
[----:B------:R-:W-:Y:S01]  /*04c0*/  UMOV UR6, 0x20 ;  /* 0x0000002000067882 */ /* 0x000fe20000000000 */
[----:B------:R-:W-:Y:S01]  /*04d0*/  UMOV UR9, 0x80 ;  /* 0x0000008000097882 */ /* 0x000fe20000000000 */
[----:B------:R-:W-:Y:S01]  /*04e0*/  NOP ;  /* 0x0000000000007918 */ /* 0x000fe20000000000 */
[----:B------:R-:W1:Y:S01]  /*04f0*/  SHFL.IDX PT, R111, R111, RZ, 0x1f ;  /* 0x00001fff6f6f7589 */ /* 0x000e6200000e0000 */
[----:B------:R-:W-:Y:S01]  /*0500*/  ULDC.64 UR36, c[0x0][0x208] ;  /* 0x0000820000247ab9 */ /* 0x000fe20000000a00 */
[----:B0-----:R-:W-:-:S02]  /*0510*/  ISETP.NE.OR P0, PT, R4, RZ, !P0 ;  /* 0x000000ff0400720c */ /* 0x001fc40004705670 */
[----:B-----5:R-:W-:Y:S02]  /*0520*/  ISETP.NE.OR P1, PT, R3, RZ, !P1 ;  /* 0x000000ff0300720c */ /* 0x020fe40004f25670 */
[----:B------:R-:W-:-:S04]  /*0530*/  SHF.R.S32.HI R3, RZ, 0x1f, R0 ;  /* 0x0000001fff037819 */ /* 0x000fc80000011400 */
[----:B------:R-:W-:-:S05]  /*0540*/  LEA.HI R3, R3, R0, RZ, 0x7 ;  /* 0x0000000003037211 */ /* 0x000fca00078f38ff */
[----:B------:R-:W-:Y:S01]  /*0550*/  VOTEU.ALL UP0, P0 ;  /* 0x00000000003f7886 */ /* 0x000fe20000000000 */
[----:B------:R-:W-:Y:S01]  /*0560*/  LOP3.LUT R3, R3, 0xffffff80, RZ, 0xc0, !PT ;  /* 0xffffff8003037812 */ /* 0x000fe200078ec0ff */
[----:B------:R-:W-:-:S03]  /*0570*/  VOTEU.ALL UP1, P1 ;  /* 0x00000000003f7886 */ /* 0x000fc60000820000 */
[----:B------:R-:W0:Y:S01]  /*0580*/  @!UP0 S2UR UR8, SR_CgaCtaId ;  /* 0x00000000000889c3 */ /* 0x000e220000008800 */
[----:B------:R-:W-:Y:S01]  /*0590*/  @!UP0 UMOV UR5, 0x400 ;  /* 0x0000040000058882 */ /* 0x000fe20000000000 */
[----:B------:R-:W-:-:S04]  /*05a0*/  @!UP0 UIADD3 UR6, -UR6, 0x100000, URZ ;  /* 0x0010000006068890 */ /* 0x000fc8000fffe13f */
[----:B------:R-:W-:Y:S02]  /*05b0*/  @!UP0 USHF.L.U32 UR7, UR6, 0xb, URZ ;  /* 0x0000000b06078899 */ /* 0x000fe4000800063f */
[----:B------:R-:W-:Y:S01]  /*05c0*/  @!UP0 USHF.L.U32 UR6, UR6, 0x1, URZ ;  /* 0x0000000106068899 */ /* 0x000fe2000800063f */
[----:B------:R-:W-:Y:S01]  /*05d0*/  IMAD.IADD R25, R0, 0x1, -R3 ;  /* 0x0000000100197824 */ /* 0x000fe200078e0a03 */
[----:B------:R-:W-:Y:S01]  /*05e0*/  @!UP1 UMOV UR10, 0x400 ;  /* 0x00000400000a9882 */ /* 0x000fe20000000000 */
[----:B------:R-:W-:Y:S01]  /*05f0*/  VOTEU.ALL UP2, P1 ;  /* 0x00000000003f7886 */ /* 0x000fe20000840000 */
[----:B------:R-:W-:Y:S01]  /*0600*/  VOTEU.ALL UP3, P1 ;  /* 0x00000000003f7886 */ /* 0x000fe20000860000 */
[----:B------:R-:W-:Y:S01]  /*0610*/  VOTEU.ALL UP4, P1 ;  /* 0x00000000003f7886 */ /* 0x000fe20000880000 */
[----:B------:R-:W5:Y:S01]  /*0620*/  @!UP1 S2UR UR11, SR_CgaCtaId ;  /* 0x00000000000b99c3 */ /* 0x000f620000008800 */
[----:B------:R-:W-:Y:S01]  /*0630*/  VOTEU.ALL UP5, P1 ;  /* 0x00000000003f7886 */ /* 0x000fe200008a0000 */
[----:B------:R-:W-:Y:S01]  /*0640*/  ISETP.NE.AND P1, PT, RZ, UR13, PT ;  /* 0x0000000dff007c0c */ /* 0x000fe2000bf25270 */
[----:B0-----:R-:W-:-:S02]  /*0650*/  @!UP0 ULEA UR5, UR8, UR5, 0x18 ;  /* 0x0000000508058291 */ /* 0x001fc4000f8ec03f */
[----:B------:R-:W-:-:S04]  /*0660*/  @!UP1 UIADD3 UR8, -UR9, 0x100000, URZ ;  /* 0x0010000009089890 */ /* 0x000fc8000fffe13f */
[----:B------:R-:W-:Y:S02]  /*0670*/  @!UP1 USHF.L.U32 UR9, UR8, 0xb, URZ ;  /* 0x0000000b08099899 */ /* 0x000fe4000800063f */
[----:B------:R-:W-:Y:S01]  /*0680*/  @!UP1 USHF.L.U32 UR8, UR8, 0x1, URZ ;  /* 0x0000000108089899 */ /* 0x000fe2000800063f */
[----:B------:R-:W-:Y:S01]  /*0690*/  VOTEU.ALL UP0, P0 ;  /* 0x00000000003f7886 */ /* 0x000fe20000000000 */
[----:B-----5:R-:W-:Y:S01]  /*06a0*/  @!UP1 ULEA UR10, UR11, UR10, 0x18 ;  /* 0x0000000a0b0a9291 */ /* 0x020fe2000f8ec03f */
[----:B------:R-:W-:Y:S01]  /*06b0*/  VOTEU.ALL UP1, P0 ;  /* 0x00000000003f7886 */ /* 0x000fe20000020000 */
[----:B------:R-:W0:Y:S02]  /*06c0*/  FENCE.VIEW.ASYNC.S ;  /* 0x00000000000073c6 */ /* 0x000e240000000000 */
[----:B0-----:R-:W1:Y:S02]  /*06d0*/  @!UP0 SYNCS.EXCH.64 URZ, [UR5+0xc0], UR6 ;  /* 0x0000c006053f85b2 */ /* 0x001e640008000100 */
[----:B------:R0:W1:Y:S01]  /*06e0*/  @!UP1 SYNCS.EXCH.64 URZ, [UR5+0xc8], UR6 ;  /* 0x0000c806053f95b2 */ /* 0x0000620008000100 */
[----:B------:R-:W-:Y:S01]  /*06f0*/  NOP ;  /* 0x0000000000007918 */ /* 0x000fe20000000000 */
[----:B0-----:R-:W-:-:S02]  /*0700*/  ULDC.64 UR6, c[0x0][0x598] ;  /* 0x0001660000067ab9 */ /* 0x001fc40000000a00 */
[----:B------:R-:W-:Y:S02]  /*0710*/  ISETP.NE.U32.AND P0, PT, RZ, UR6, PT ;  /* 0x00000006ff007c0c */ /* 0x000fe4000bf05070 */
[----:B------:R0:W1:Y:S02]  /*0720*/  @!UP2 SYNCS.EXCH.64 URZ, [UR10+0xa0], UR8 ;  /* 0x0000a0080a3fa5b2 */ /* 0x0000640008000100 */
[----:B------:R-:W-:Y:S01]  /*0730*/  ISETP.NE.AND.EX P0, PT, RZ, UR7, PT, P0 ;  /* 0x00000007ff007c0c */ /* 0x000fe2000bf05300 */
[----:B------:R0:W1:Y:S01]  /*0740*/  @!UP3 SYNCS.EXCH.64 URZ, [UR10+0xa8], UR8 ;  /* 0x0000a8080a3fb5b2 */ /* 0x0000620008000100 */
[----:B------:R0:W1:Y:S01]  /*0750*/  @!UP4 SYNCS.EXCH.64 URZ, [UR10+0xb0], UR8 ;  /* 0x0000b0080a3fc5b2 */ /* 0x0000620008000100 */
[----:B------:R0:W1:Y:S01]  /*0760*/  @!UP5 SYNCS.EXCH.64 URZ, [UR10+0xb8], UR8 ;  /* 0x0000b8080a3fd5b2 */ /* 0x0000620008000100 */
[----:B------:R-:W-:Y:S01]  /*0770*/  NOP ;  /* 0x0000000000007918 */ /* 0x000fe20000000000 */
[----:B-1234-:R-:W-:Y:S08]  /*0780*/  BAR.SYNC.DEFER_BLOCKING 0x0 ;  /* 0x0000000000007b1d */ /* 0x01eff00000010000 */
[----:B0-----:R-:W-:Y:S05]  /*0790*/  @!P0 BRA `(.L_x_4) ;  /* 0x00000000001c8947 */ /* 0x001fea0003800000 */
[----:B------:R-:W0:Y:S02]  /*07a0*/  LDC.64 R2, c[0x0][0x598] ;  /* 0x00016600ff027b82 */ /* 0x000e240000000a00 */
[----:B0-----:R-:W2:Y:S02]  /*07b0*/  LDG.E.64 R2, desc[UR36][R2.64] ;  /* 0x0000002402027981 */ /* 0x001ea4000c1e1b00 */
[----:B--2---:R-:W-:-:S04]  /*07c0*/  ISETP.NE.U32.AND P0, PT, R2, RZ, PT ;  /* 0x000000ff0200720c */ /* 0x004fc80003f05070 */
[----:B------:R-:W-:-:S13]  /*07d0*/  ISETP.NE.AND.EX P0, PT, R3, RZ, PT, P0 ;  /* 0x000000ff0300720c */ /* 0x000fda0003f05300 */
[----:B------:R-:W-:Y:S05]  /*07e0*/  @!P0 BRA `(.L_x_4) ;  /* 0x0000000000088947 */ /* 0x000fea0003800000 */
[----:B------:R1:W5:Y:S01]  /*07f0*/  LD.E R88, desc[UR36][R2.64] ;  /* 0x0000002402587980 */ /* 0x000362000c101900 */
[----:B------:R-:W-:Y:S05]  /*0800*/  BRA `(.L_x_5) ;  /* 0x0000000000247947 */ /* 0x000fea0003800000 */
.L_x_4:
[----:B------:R-:W-:Y:S02]  /*0810*/  ULDC.64 UR6, c[0x0][0x588] ;  /* 0x0001620000067ab9 */ /* 0x000fe40000000a00 */
[----:B------:R-:W-:-:S04]  /*0820*/  ISETP.NE.U32.AND P0, PT, RZ, UR6, PT ;  /* 0x00000006ff007c0c */ /* 0x000fc8000bf05070 */
[----:B------:R-:W-:-:S13]  /*0830*/  ISETP.NE.AND.EX P0, PT, RZ, UR7, PT, P0 ;  /* 0x00000007ff007c0c */ /* 0x000fda000bf05300 */
[----:B------:R-:W-:Y:S05]  /*0840*/  @!P0 BRA `(.L_x_6) ;  /* 0x00000000000c8947 */ /* 0x000fea0003800000 */
[----:B------:R-:W0:Y:S02]  /*0850*/  LDC.64 R88, c[0x0][0x588] ;  /* 0x00016200ff587b82 */ /* 0x000e240000000a00 */
[----:B0-----:R0:W5:Y:S01]  /*0860*/  LDG.E R88, desc[UR36][R88.64] ;  /* 0x0000002458587981 */ /* 0x001162000c1e1900 */
[----:B------:R-:W-:Y:S05]  /*0870*/  BRA `(.L_x_5) ;  /* 0x0000000000087947 */ /* 0x000fea0003800000 */
.L_x_6:
[----:B------:R-:W-:Y:S02]  /*0880*/  ULDC UR5, c[0x0][0x580] ;  /* 0x0001600000057ab9 */ /* 0x000fe40000000800 */
[----:B------:R-:W-:-:S07]  /*0890*/  IMAD.U32 R88, RZ, RZ, UR5 ;  /* 0x00000005ff587e24 */ /* 0x000fce000f8e00ff */
.L_x_5:
[----:B------:R-:W-:Y:S02]  /*08a0*/  ULDC.64 UR6, c[0x0][0x5a0] ;  /* 0x0001680000067ab9 */ /* 0x000fe40000000a00 */
[----:B------:R-:W-:-:S04]  /*08b0*/  ISETP.NE.U32.AND P0, PT, RZ, UR6, PT ;  /* 0x00000006ff007c0c */ /* 0x000fc8000bf05070 */
[----:B------:R-:W-:-:S13]  /*08c0*/  ISETP.NE.AND.EX P0, PT, RZ, UR7, PT, P0 ;  /* 0x00000007ff007c0c */ /* 0x000fda000bf05300 */
[----:B------:R-:W-:Y:S05]  /*08d0*/  @!P0 BRA `(.L_x_7) ;  /* 0x00000000001c8947 */ /* 0x000fea0003800000 */
[----:B-1----:R-:W1:Y:S02]  /*08e0*/  LDC.64 R2, c[0x0][0x5a0] ;  /* 0x00016800ff027b82 */ /* 0x002e640000000a00 */
[----:B-1----:R-:W2:Y:S02]  /*08f0*/  LDG.E.64 R2, desc[UR36][R2.64] ;  /* 0x0000002402027981 */ /* 0x002ea4000c1e1b00 */
[----:B--2---:R-:W-:-:S04]  /*0900*/  ISETP.NE.U32.AND P0, PT, R2, RZ, PT ;  /* 0x000000ff0200720c */ /* 0x004fc80003f05070 */
[----:B------:R-:W-:-:S13]  /*0910*/  ISETP.NE.AND.EX P0, PT, R3, RZ, PT, P0 ;  /* 0x000000ff0300720c */ /* 0x000fda0003f05300 */
[----:B------:R-:W-:Y:S05]  /*0920*/  @!P0 BRA `(.L_x_7) ;  /* 0x0000000000088947 */ /* 0x000fea0003800000 */
[----:B0-----:R2:W5:Y:S01]  /*0930*/  LD.E R89, desc[UR36][R2.64] ;  /* 0x0000002402597980 */ /* 0x001562000c101900 */
[----:B------:R-:W-:Y:S05]  /*0940*/  BRA `(.L_x_8) ;  /* 0x0000000000247947 */ /* 0x000fea0003800000 */
.L_x_7:
[----:B------:R-:W-:Y:S02]  /*0950*/  ULDC.64 UR6, c[0x0][0x590] ;  /* 0x0001640000067ab9 */ /* 0x000fe40000000a00 */
[----:B------:R-:W-:-:S04]  /*0960*/  ISETP.NE.U32.AND P0, PT, RZ, UR6, PT ;  /* 0x00000006ff007c0c */ /* 0x000fc8000bf05070 */
[----:B------:R-:W-:-:S13]  /*0970*/  ISETP.NE.AND.EX P0, PT, RZ, UR7, PT, P0 ;  /* 0x00000007ff007c0c */ /* 0x000fda000bf05300 */
[----:B------:R-:W-:Y:S05]  /*0980*/  @!P0 BRA `(.L_x_9) ;  /* 0x00000000000c8947 */ /* 0x000fea0003800000 */
[----:B-1----:R-:W0:Y:S02]  /*0990*/  LDC.64 R2, c[0x0][0x590] ;  /* 0x00016400ff027b82 */ /* 0x002e240000000a00 */
[----:B0-----:R0:W5:Y:S01]  /*09a0*/  LDG.E R89, desc[UR36][R2.64] ;  /* 0x0000002402597981 */ /* 0x001162000c1e1900 */
[----:B------:R-:W-:Y:S05]  /*09b0*/  BRA `(.L_x_8) ;  /* 0x0000000000087947 */ /* 0x000fea0003800000 */
.L_x_9:
[----:B------:R-:W-:Y:S02]  /*09c0*/  ULDC UR5, c[0x0][0x584] ;  /* 0x0001610000057ab9 */ /* 0x000fe40000000800 */
[----:B0-----:R-:W-:-:S07]  /*09d0*/  IMAD.U32 R89, RZ, RZ, UR5 ;  /* 0x00000005ff597e24 */ /* 0x001fce000f8e00ff */
.L_x_8:
[----:B012---:R-:W0:Y:S01]  /*09e0*/  LDC R2, c[0x0][0x65c] ;  /* 0x00019700ff027b82 */ /* 0x007e220000000800 */
[----:B------:R-:W1:Y:S01]  /*09f0*/  S2R R11, SR_CTAID.Y ;  /* 0x00000000000b7919 */ /* 0x000e620000002600 */
[----:B------:R-:W-:Y:S01]  /*0a00*/  UISETP.NE.AND UP0, UPT, UR13, 0x2, UPT ;  /* 0x000000020d00788c */ /* 0x000fe2000bf05270 */
[----:B------:R-:W-:Y:S01]  /*0a10*/  IMAD.MOV.U32 R3, RZ, RZ, RZ ;  /* 0x000000ffff037224 */ /* 0x000fe200078e00ff */
[----:B------:R-:W-:Y:S01]  /*0a20*/  ULDC UR5, c[0x0][0x28c] ;  /* 0x0000a30000057ab9 */ /* 0x000fe20000000800 */
[----:B------:R-:W-:Y:S01]  /*0a30*/  LOP3.LUT R23, R23, 0xfffffff7, RZ, 0xc0, !PT ;  /* 0xfffffff717177812 */ /* 0x000fe200078ec0ff */
[----:B------:R-:W-:Y:S02]  /*0a40*/  UIADD3 UR5, UR5, 0x1f, URZ ;  /* 0x0000001f05057890 */ /* 0x000fe4000fffe03f */
[----:B------:R-:W-:Y:S01]  /*0a50*/  PLOP3.LUT P0, PT, PT, PT, UP0, 0x80, 0x0 ;  /* 0x000000000000781c */ /* 0x000fe20003f0f008 */
[----:B------:R-:W-:Y:S01]  /*0a60*/  UMOV UR41, URZ ;  /* 0x0000003f00297c82 */ /* 0x000fe20008000000 */
[----:B------:R-:W-:Y:S01]  /*0a70*/  USHF.R.S32.HI UR8, URZ, 0x1f, UR5 ;  /* 0x0000001f3f087899 */ /* 0x000fe20008011405 */
[----:B------:R-:W-:Y:S01]  /*0a80*/  UMOV UR40, URZ ;  /* 0x0000003f00287c82 */ /* 0x000fe20008000000 */
[----:B------:R-:W-:-:S02]  /*0a90*/  ULDC.64 UR10, c[0x0][0x650] ;  /* 0x00019400000a7ab9 */ /* 0x000fc40000000a00 */
[----:B------:R-:W-:-:S04]  /*0aa0*/  ULEA.HI UR8, UR8, UR5, URZ, 0x5 ;  /* 0x0000000508087291 */ /* 0x000fc8000f8f283f */
[----:B------:R-:W-:Y:S01]  /*0ab0*/  USHF.R.S32.HI UR43, URZ, 0x5, UR8 ;  /* 0x000000053f2b7899 */ /* 0x000fe20008011408 */
[----:B0-----:R-:W-:Y:S02]  /*0ac0*/  ISETP.NE.AND P2, PT, R2, 0x1, PT ;  /* 0x000000010200780c */ /* 0x001fe40003f45270 */
[----:B------:R-:W0:Y:S11]  /*0ad0*/  S2R R2, SR_CTAID.X ;  /* 0x0000000000027919 */ /* 0x000e360000002500 */
[----:B------:R-:W0:Y:S01]  /*0ae0*/  @P2 LDC R19, c[0x0][0x10] ;  /* 0x00000400ff132b82 */ /* 0x000e220000000800 */
[----:B-1----:R-:W-:Y:S01]  /*0af0*/  @P2 IMAD.MOV.U32 R4, RZ, RZ, R11 ;  /* 0x000000ffff042224 */ /* 0x002fe200078e000b */
[----:B------:R-:W-:Y:S01]  /*0b00*/  @P2 LOP3.LUT R23, R23, 0x8, RZ, 0xfc, !PT ;  /* 0x0000000817172812 */ /* 0x000fe200078efcff */
[----:B------:R-:W-:-:S02]  /*0b10*/  @P2 IMAD.MOV.U32 R5, RZ, RZ, RZ ;  /* 0x000000ffff052224 */ /* 0x000fc400078e00ff */
[----:B------:R-:W-:-:S03]  /*0b20*/  @P2 IMAD.MOV.U32 R17, RZ, RZ, RZ ;  /* 0x000000ffff112224 */ /* 0x000fc600078e00ff */
[----:B------:R-:W1:Y:S01]  /*0b30*/  @!P2 LDC R7, c[0x0][0xc] ;  /* 0x00000300ff07ab82 */ /* 0x000e620000000800 */
[----:B------:R-:W-:Y:S01]  /*0b40*/  ULDC UR6, c[0x0][0xc] ;  /* 0x0000030000067ab9 */ /* 0x000fe20000000800 */
[----:B------:R-:W-:Y:S01]  /*0b50*/  ULDC UR7, c[0x0][0x10] ;  /* 0x0000040000077ab9 */ /* 0x000fe20000000800 */
[----:B------:R-:W-:Y:S01]  /*0b60*/  ULDC UR5, c[0x0][0x14] ;  /* 0x0000050000057ab9 */ /* 0x000fe20000000800 */
[----:B------:R-:W-:-:S04]  /*0b70*/  UIMAD.WIDE.U32 UR6, UR6, UR7, URZ ;  /* 0x00000007060672a5 */ /* 0x000fc8000f8e003f */
[----:B------:R-:W-:Y:S02]  /*0b80*/  UIMAD.WIDE.U32 UR38, UR6, UR5, URZ ;  /* 0x00000005062672a5 */ /* 0x000fe4000f8e003f */
[----:B------:R-:W-:-:S04]  /*0b90*/  UIMAD UR44, UR7, UR5, URZ ;  /* 0x00000005072c72a4 */ /* 0x000fc8000f8e023f */
[----:B------:R-:W-:Y:S01]  /*0ba0*/  UIADD3 UR44, UR39, UR44, URZ ;  /* 0x0000002c272c7290 */ /* 0x000fe2000fffe03f */
[----:B0-----:R-:W-:-:S04]  /*0bb0*/  @P2 IMAD.WIDE.U32 R18, R2, R19, R4 ;  /* 0x0000001302122225 */ /* 0x001fc800078e0004 */
[----:B------:R-:W-:Y:S02]  /*0bc0*/  @P2 IMAD.IADD R17, R19, 0x1, R17 ;  /* 0x0000000113112824 */ /* 0x000fe400078e0211 */
[----:B-1----:R-:W-:-:S04]  /*0bd0*/  @!P2 IMAD.WIDE.U32 R4, R7, R11, R2 ;  /* 0x0000000b0704a225 */ /* 0x002fc800078e0002 */
[----:B------:R-:W-:Y:S02]  /*0be0*/  @!P2 IMAD.MOV.U32 R18, RZ, RZ, R4 ;  /* 0x000000ffff12a224 */ /* 0x000fe400078e0004 */
[----:B------:R-:W-:Y:S01]  /*0bf0*/  @!P2 IMAD.MOV.U32 R17, RZ, RZ, R5 ;  /* 0x000000ffff11a224 */ /* 0x000fe200078e0005 */
[----:B------:R-:W-:Y:S06]  /*0c00*/  @P0 BRA `(.L_x_10) ;  /* 0x0000000000200947 */ /* 0x000fec0003800000 */
[----:B------:R-:W-:Y:S01]  /*0c10*/  UISETP.GE.U32.AND UP0, UPT, UR43, 0x9, UPT ;  /* 0x000000092b00788c */ /* 0x000fe2000bf06070 */
[----:B------:R-:W-:Y:S01]  /*0c20*/  IADD3 R18, P0, R18, UR38, RZ ;  /* 0x0000002612127c10 */ /* 0x000fe2000ff1e0ff */
[----:B------:R-:W-:Y:S01]  /*0c30*/  UIMAD.WIDE.U32 UR6, UR43, 0x38e38e39, URZ ;  /* 0x38e38e392b0678a5 */ /* 0x000fe2000f8e003f */
[----:B------:R-:W-:Y:S02]  /*0c40*/  UMOV UR40, URZ ;  /* 0x0000003f00287c82 */ /* 0x000fe40008000000 */
[----:B------:R-:W-:Y:S01]  /*0c50*/  IADD3.X R17, R17, UR44, RZ, P0, !PT ;  /* 0x0000002c11117c10 */ /* 0x000fe200087fe4ff */
[----:B------:R-:W-:-:S04]  /*0c60*/  USHF.R.U32.HI UR6, URZ, 0x1, UR7 ;  /* 0x000000013f067899 */ /* 0x000fc80008011607 */
[----:B------:R-:W-:Y:S02]  /*0c70*/  UIMAD UR41, UR6, -0x9, UR43 ;  /* 0xfffffff7062978a4 */ /* 0x000fe4000f8e022b */
[----:B------:R-:W-:-:S12]  /*0c80*/  @UP0 ULOP3.LUT UR40, UR6, 0x1, URZ, 0xc0, !UPT ;  /* 0x0000000106280892 */ /* 0x000fd8000f8ec03f */
.L_x_10:
[----:B------:R-:W-:Y:S01]  /*0c90*/  ISETP.GE.U32.AND P0, PT, R18, UR10, PT ;  /* 0x0000000a12007c0c */ /* 0x000fe2000bf06070 */
[----:B------:R-:W-:Y:S01]  /*0ca0*/  IMAD.MOV.U32 R19, RZ, RZ, -0x1 ;  /* 0xffffffffff137424 */ /* 0x000fe200078e00ff */
[----:B------:R-:W-:Y:S01]  /*0cb0*/  PRMT R4, RZ, 0x7610, R4 ;  /* 0x00007610ff047816 */ /* 0x000fe20000000004 */
[----:B------:R-:W-:Y:S01]  /*0cc0*/  IMAD.MOV.U32 R22, RZ, RZ, -0x1 ;  /* 0xffffffffff167424 */ /* 0x000fe200078e00ff */
[----:B------:R-:W-:Y:S01]  /*0cd0*/  ISETP.GE.U32.AND.EX P0, PT, R17, UR11, PT, P0 ;  /* 0x0000000b11007c0c */ /* 0x000fe2000bf06100 */
[----:B------:R-:W-:-:S12]  /*0ce0*/  IMAD.MOV.U32 R16, RZ, RZ, -0x1 ;  /* 0xffffffffff107424 */ /* 0x000fd800078e00ff */
[----:B------:R-:W-:Y:S05]  /*0cf0*/  @P0 BRA `(.L_x_11) ;  /* 0x00000004005c0947 */ /* 0x000fea0003800000 */
[----:B------:R-:W0:Y:S01]  /*0d00*/  LDC.64 R14, c[0x0][0x628] ;  /* 0x00018a00ff0e7b82 */ /* 0x000e220000000a00 */
[----:B------:R-:W-:Y:S02]  /*0d10*/  IMAD.MOV.U32 R4, RZ, RZ, R18 ;  /* 0x000000ffff047224 */ /* 0x000fe400078e0012 */
[----:B------:R-:W-:-:S05]  /*0d20*/  IMAD.MOV.U32 R5, RZ, RZ, R17 ;  /* 0x000000ffff057224 */ /* 0x000fca00078e0011 */
[----:B------:R-:W1:Y:S08]  /*0d30*/  LDC R10, c[0x0][0x630] ;  /* 0x00018c00ff0a7b82 */ /* 0x000e700000000800 */
[----:B------:R-:W2:Y:S01]  /*0d40*/  LDC.64 R20, c[0x0][0x620] ;  /* 0x00018800ff147b82 */ /* 0x000ea20000000a00 */
[----:B0-----:R-:W-:-:S04]  /*0d50*/  ISETP.NE.U32.AND P0, PT, R14, RZ, PT ;  /* 0x000000ff0e00720c */ /* 0x001fc80003f05070 */
[----:B------:R-:W-:-:S13]  /*0d60*/  ISETP.NE.AND.EX P0, PT, R15, RZ, PT, P0 ;  /* 0x000000ff0f00720c */ /* 0x000fda0003f05300 */
[----:B-12---:R-:W-:Y:S05]  /*0d70*/  @!P0 BRA `(.L_x_12) ;  /* 0x0000000000288947 */ /* 0x006fea0003800000 */
[----:B------:R-:W0:Y:S02]  /*0d80*/  LDC R9, c[0x0][0x634] ;  /* 0x00018d00ff097b82 */ /* 0x000e240000000800 */
[----:B0-----:R-:W-:-:S05]  /*0d90*/  IADD3 R9, P0, R18, R9, RZ ;  /* 0x0000000912097210 */ /* 0x001fca0007f1e0ff */
[----:B------:R-:W-:-:S04]  /*0da0*/  IMAD.X R13, RZ, RZ, R17, P0 ;  /* 0x000000ffff0d7224 */ /* 0x000fc800000e0611 */
[----:B------:R-:W-:-:S04]  /*0db0*/  IMAD.WIDE.U32 R4, R13, R14, RZ ;  /* 0x0000000e0d047225 */ /* 0x000fc800078e00ff */
[----:B------:R-:W-:-:S04]  /*0dc0*/  IMAD.WIDE.U32 R6, P0, R9, R15, R4 ;  /* 0x0000000f09067225 */ /* 0x000fc80007800004 */
[----:B------:R-:W-:-:S04]  /*0dd0*/  IMAD.WIDE.U32 R4, R9, R14, RZ ;  /* 0x0000000e09047225 */ /* 0x000fc800078e00ff */
[----:B------:R-:W-:Y:S01]  /*0de0*/  IMAD.X R9, RZ, RZ, RZ, P0 ;  /* 0x000000ffff097224 */ /* 0x000fe200000e06ff */
[----:B------:R-:W-:Y:S01]  /*0df0*/  IADD3 RZ, P0, R5, R6, RZ ;  /* 0x0000000605ff7210 */ /* 0x000fe20007f1e0ff */
[----:B------:R-:W-:-:S04]  /*0e00*/  IMAD.MOV.U32 R8, RZ, RZ, R7 ;  /* 0x000000ffff087224 */ /* 0x000fc800078e0007 */
[----:B------:R-:W-:-:S08]  /*0e10*/  IMAD.WIDE.U32.X R4, R13, R15, R8, P0 ;  /* 0x0000000f0d047225 */ /* 0x000fd000000e0408 */
.L_x_12:
[-CC-:B------:R-:W-:Y:S01]  /*0e20*/  SHF.R.U64 R24, R4, R10.reuse, R5.reuse ;  /* 0x0000000a04187219 */ /* 0x180fe20000001205 */
[----:B------:R-:W0:Y:S01]  /*0e30*/  LDC R8, c[0x0][0x618] ;  /* 0x00018600ff087b82 */ /* 0x000e220000000800 */
[----:B------:R-:W-:Y:S01]  /*0e40*/  SHF.R.U32.HI R4, RZ, R10, R5 ;  /* 0x0000000aff047219 */ /* 0x000fe20000011605 */
[----:B------:R-:W-:Y:S01]  /*0e50*/  ULDC UR5, c[0x0][0x150] ;  /* 0x0000540000057ab9 */ /* 0x000fe20000000800 */
[----:B------:R-:W-:Y:S01]  /*0e60*/  IADD3 R9, P0, RZ, -R24, RZ ;  /* 0x80000018ff097210 */ /* 0x000fe20007f1e0ff */
[----:B------:R-:W-:Y:S01]  /*0e70*/  IMAD.MOV.U32 R16, RZ, RZ, R18 ;  /* 0x000000ffff107224 */ /* 0x000fe200078e0012 */
[----:B------:R-:W-:-:S03]  /*0e80*/  I2FP.F32.U32 R3, R2 ;  /* 0x0000000200037245 */ /* 0x000fc60000201000 */
[----:B------:R-:W1:Y:S01]  /*0e90*/  LDC.64 R26, c[0x0][0x640] ;  /* 0x00019000ff1a7b82 */ /* 0x000e620000000a00 */
[----:B------:R-:W-:Y:S02]  /*0ea0*/  IMAD.X R13, RZ, RZ, ~R4, P0 ;  /* 0x000000ffff0d7224 */ /* 0x000fe400000e0e04 */
[----:B------:R-:W-:Y:S01]  /*0eb0*/  FMUL R3, R3, UR5 ;  /* 0x0000000503037c20 */ /* 0x000fe20008400000 */
[----:B------:R-:W-:Y:S01]  /*0ec0*/  IMAD.WIDE.U32 R4, R9, R20, R16 ;  /* 0x0000001409047225 */ /* 0x000fe200078e0010 */
[----:B------:R-:W-:-:S03]  /*0ed0*/  ULDC UR5, c[0x0][0x154] ;  /* 0x0000550000057ab9 */ /* 0x000fc60000000800 */
[----:B------:R-:W-:Y:S01]  /*0ee0*/  IMAD R6, R13, R20, RZ ;  /* 0x000000140d067224 */ /* 0x000fe200078e02ff */
[----:B------:R-:W2:Y:S01]  /*0ef0*/  LDC R10, c[0x0][0x608] ;  /* 0x00018200ff0a7b82 */ /* 0x000ea20000000800 */
[----:B------:R-:W3:Y:S02]  /*0f00*/  F2I.U32.TRUNC.NTZ R3, R3 ;  /* 0x0000000300037305 */ /* 0x000ee4000020f000 */
[----:B------:R-:W-:-:S04]  /*0f10*/  IMAD R9, R9, R21, R6 ;  /* 0x0000001509097224 */ /* 0x000fc800078e0206 */
[----:B------:R-:W-:Y:S01]  /*0f20*/  IMAD.IADD R5, R5, 0x1, R9 ;  /* 0x0000000105057824 */ /* 0x000fe200078e0209 */
[----:B------:R-:W4:Y:S01]  /*0f30*/  LDC R7, c[0x0][0x144] ;  /* 0x00005100ff077b82 */ /* 0x000f220000000800 */
[----:B------:R-:W-:-:S03]  /*0f40*/  IMAD.MOV.U32 R9, RZ, RZ, 0x1 ;  /* 0x00000001ff097424 */ /* 0x000fc600078e00ff */
[-C--:B0-----:R-:W-:Y:S02]  /*0f50*/  SHF.R.U64 R16, R4, R8.reuse, R5 ;  /* 0x0000000804107219 */ /* 0x081fe40000001205 */
[----:B------:R-:W-:Y:S02]  /*0f60*/  I2FP.F32.U32 R4, R11 ;  /* 0x0000000b00047245 */ /* 0x000fe40000201000 */
[----:B------:R-:W0:Y:S01]  /*0f70*/  LDC R20, c[0x0][0x658] ;  /* 0x00019600ff147b82 */ /* 0x000e220000000800 */
[----:B-1----:R-:W-:Y:S01]  /*0f80*/  ISETP.NE.U32.AND P0, PT, R26, RZ, PT ;  /* 0x000000ff1a00720c */ /* 0x002fe20003f05070 */
[----:B---3--:R-:W-:Y:S02]  /*0f90*/  IMAD.MOV R6, RZ, RZ, -R3 ;  /* 0x000000ffff067224 */ /* 0x008fe400078e0a03 */
[----:B------:R-:W-:Y:S01]  /*0fa0*/  FMUL R4, R4, UR5 ;  /* 0x0000000504047c20 */ /* 0x000fe20008400000 */
[----:B------:R-:W-:Y:S01]  /*0fb0*/  SHF.R.U32.HI R3, RZ, R8, R5 ;  /* 0x00000008ff037219 */ /* 0x000fe20000011605 */
[----:B------:R-:W-:Y:S01]  /*0fc0*/  IMAD.MOV.U32 R5, RZ, RZ, -0x1 ;  /* 0xffffffffff057424 */ /* 0x000fe200078e00ff */
[----:B------:R-:W-:Y:S01]  /*0fd0*/  ISETP.NE.AND.EX P0, PT, R27, RZ, PT, P0 ;  /* 0x000000ff1b00720c */ /* 0x000fe20003f05300 */
[----:B------:R1:W3:Y:S01]  /*0fe0*/  F2I.U32.TRUNC.NTZ R12, R4 ;  /* 0x00000004000c7305 */ /* 0x0002e2000020f000 */
[----:B------:R-:W1:Y:S01]  /*0ff0*/  LDC R14, c[0x0][0x148] ;  /* 0x00005200ff0e7b82 */ /* 0x000e620000000800 */
[----:B--2---:R-:W-:-:S02]  /*1000*/  SHF.R.U64 R29, R16, R10, R3 ;  /* 0x0000000a101d7219 */ /* 0x004fc40000001203 */
[----:B------:R-:W-:-:S05]  /*1010*/  SHF.R.U32.HI R3, RZ, R10, R3 ;  /* 0x0000000aff037219 */ /* 0x000fca0000011603 */
[----:B------:R-:W2:Y:S01]  /*1020*/  LDC R19, c[0x0][0x600] ;  /* 0x00018000ff137b82 */ /* 0x000ea20000000800 */
[----:B----4-:R-:W-:-:S07]  /*1030*/  IMAD R8, R7, R6, R2 ;  /* 0x0000000607087224 */ /* 0x010fce00078e0202 */
[----:B------:R-:W4:Y:S01]  /*1040*/  LDC R15, c[0x0][0x648] ;  /* 0x00019200ff0f7b82 */ /* 0x000f220000000800 */
[-C--:B0-----:R-:W-:Y:S02]  /*1050*/  SHF.L.U32 R2, R5, R20.reuse, RZ ;  /* 0x0000001405027219 */ /* 0x081fe400000006ff */
[--C-:B------:R-:W-:Y:S02]  /*1060*/  SHF.R.U64 R28, R29, R20, R3.reuse ;  /* 0x000000141d1c7219 */ /* 0x100fe40000001203 */
[----:B------:R-:W-:Y:S02]  /*1070*/  LOP3.LUT R10, RZ, R2, RZ, 0x33, !PT ;  /* 0x00000002ff0a7212 */ /* 0x000fe400078e33ff */
[-C--:B------:R-:W-:Y:S01]  /*1080*/  SHF.R.U32.HI R3, RZ, R20.reuse, R3 ;  /* 0x00000014ff037219 */ /* 0x080fe20000011603 */
[----:B------:R-:W0:Y:S01]  /*1090*/  LDC R21, c[0x0][0x638] ;  /* 0x00018e00ff157b82 */ /* 0x000e220000000800 */
[----:B------:R-:W-:Y:S01]  /*10a0*/  SHF.L.U32 R9, R9, R20, RZ ;  /* 0x0000001409097219 */ /* 0x000fe200000006ff */
[----:B------:R-:W-:-:S06]  /*10b0*/  IMAD.MOV.U32 R2, RZ, RZ, R28 ;  /* 0x000000ffff027224 */ /* 0x000fcc00078e001c */
[----:B------:R-:W0:Y:S01]  /*10c0*/  LDC R22, c[0x0][0x610] ;  /* 0x00018400ff167b82 */ /* 0x000e220000000800 */
[----:B-1-3--:R-:W-:Y:S05]  /*10d0*/  @!P0 BRA `(.L_x_13) ;  /* 0x0000000000288947 */ /* 0x00afea0003800000 */
[----:B------:R-:W1:Y:S02]  /*10e0*/  LDC R7, c[0x0][0x64c] ;  /* 0x00019300ff077b82 */ /* 0x000e640000000800 */
[----:B-1----:R-:W-:-:S05]  /*10f0*/  IADD3 R7, P0, R28, R7, RZ ;  /* 0x000000071c077210 */ /* 0x002fca0007f1e0ff */
        /* <DEDUP_REMOVED lines=8> */
.L_x_13:
[----:B----4-:R-:W-:Y:S01]  /*1180*/  SHF.R.U64 R2, R2, R15, R3 ;  /* 0x0000000f02027219 */ /* 0x010fe20000001203 */
[----:B--2---:R-:W-:Y:S01]  /*1190*/  VIADD R3, R19, 0xffffffff ;  /* 0xffffffff13037836 */ /* 0x004fe20000000000 */
[----:B------:R-:W-:Y:S01]  /*11a0*/  LOP3.LUT R10, R29, R10, RZ, 0xc0, !PT ;  /* 0x0000000a1d0a7212 */ /* 0x000fe200078ec0ff */
[----:B------:R-:W-:Y:S02]  /*11b0*/  IMAD.MOV R12, RZ, RZ, -R12 ;  /* 0x000000ffff0c7224 */ /* 0x000fe400078e0a0c */
[----:B------:R-:W-:Y:S01]  /*11c0*/  IMAD.MOV R4, RZ, RZ, -R2 ;  /* 0x000000ffff047224 */ /* 0x000fe200078e0a02 */
[----:B------:R-:W-:Y:S01]  /*11d0*/  LOP3.LUT R3, R16, R3, RZ, 0xc0, !PT ;  /* 0x0000000310037212 */ /* 0x000fe200078ec0ff */
[----:B------:R-:W-:Y:S02]  /*11e0*/  IMAD R9, R9, R2, R10 ;  /* 0x0000000209097224 */ /* 0x000fe400078e020a */
[----:B------:R-:W-:Y:S02]  /*11f0*/  @P2 IMAD R8, R14, R12, R11 ;  /* 0x0000000c0e082224 */ /* 0x000fe400078e020b */
[----:B0-----:R-:W-:-:S02]  /*1200*/  IMAD R2, R4, R21, R28 ;  /* 0x0000001504027224 */ /* 0x001fc400078e021c */
[----:B------:R-:W-:Y:S02]  /*1210*/  IMAD R8, R9, R22, R8 ;  /* 0x0000001609087224 */ /* 0x000fe400078e0208 */
[----:B------:R-:W-:Y:S02]  /*1220*/  IMAD R19, R2, R19, R3 ;  /* 0x0000001302137224 */ /* 0x000fe400078e0203 */
[----:B------:R-:W-:Y:S02]  /*1230*/  IMAD.MOV.U32 R4, RZ, RZ, 0x1 ;  /* 0x00000001ff047424 */ /* 0x000fe400078e00ff */
[----:B------:R-:W-:Y:S01]  /*1240*/  IMAD.MOV.U32 R16, RZ, RZ, R24 ;  /* 0x000000ffff107224 */ /* 0x000fe200078e0018 */
[----:B------:R-:W-:Y:S02]  /*1250*/  SEL R22, R19, R8, !P2 ;  /* 0x0000000813167207 */ /* 0x000fe40005000000 */
[----:B------:R-:W-:-:S07]  /*1260*/  SEL R19, R8, R19, !P2 ;  /* 0x0000001308137207 */ /* 0x000fce0005000000 */
.L_x_11:
[----:B------:R-:W-:Y:S05]  /*1270*/  @!P1 BRA `(.L_x_14) ;  /* 0x0000007800f49947 */ /* 0x000fea0003800000 */
[----:B------:R-:W-:-:S06]  /*1280*/  UISETP.GT.U32.AND UP0, UPT, UR12, 0x1, UPT ;  /* 0x000000010c00788c */ /* 0x000fcc000bf04070 */
[----:B------:R-:W-:-:S13]  /*1290*/  PLOP3.LUT P0, PT, PT, PT, UP0, 0x80, 0x0 ;  /* 0x000000000000781c */ /* 0x000fda0003f0f008 */
[----:B------:R-:W-:Y:S05]  /*12a0*/  @P0 EXIT ;  /* 0x000000000000094d */ /* 0x000fea0003800000 */
.L_x_15:
[----:B------:R-:W-:-:S08]  /*12b0*/  NOP ;  /* 0x0000000000007918 */ /* 0x000fd00000000000 */
[----:B------:R-:W0:Y:S02]  /*12c0*/  USETMAXREG.TRY_ALLOC.CTAPOOL UP0, 0xe8 ;  /* 0x000000e8000079c8 */ /* 0x000e240008000600 */
[----:B0-----:R-:W-:-:S13]  /*12d0*/  PLOP3.LUT P0, PT, PT, PT, UP0, 0x80, 0x0 ;  /* 0x000000000000781c */ /* 0x001fda0003f0f008 */
[----:B------:R-:W-:Y:S05]  /*12e0*/  @!P0 BRA `(.L_x_15) ;  /* 0xfffffffc00f08947 */ /* 0x000fea000383ffff */
[----:B------:R-:W-:-:S13]  /*12f0*/  LOP3.LUT P0, RZ, R4, 0xff, RZ, 0xc0, !PT ;  /* 0x000000ff04ff7812 */ /* 0x000fda000780c0ff */
[----:B------:R-:W-:Y:S05]  /*1300*/  @!P0 EXIT ;  /* 0x000000000000894d */ /* 0x000fea0003800000 */
[----:B------:R-:W-:Y:S01]  /*1310*/  SHF.R.S32.HI R0, RZ, 0x1f, R25 ;  /* 0x0000001fff007819 */ /* 0x000fe20000011419 */
[----:B------:R-:W0:Y:S01]  /*1320*/  LDC R105, c[0x0][0x658] ;  /* 0x00019600ff697b82 */ /* 0x000e220000000800 */
[----:B------:R-:W-:Y:S01]  /*1330*/  UMOV UR45, 0x400 ;  /* 0x00000400002d7882 */ /* 0x000fe20000000000 */
[----:B------:R-:W-:Y:S01]  /*1340*/  ULDC UR5, c[0x0][0x284] ;  /* 0x0000a10000057ab9 */ /* 0x000fe20000000800 */
[CC--:B------:R-:W-:Y:S01]  /*1350*/  LEA.HI R2, R0.reuse, R25.reuse, RZ, 0x5 ;  /* 0x0000001900027211 */ /* 0x0c0fe200078f28ff */
[----:B------:R-:W-:Y:S01]  /*1360*/  ULOP3.LUT UR46, UR42, 0x1, URZ, 0xfc, !UPT ;  /* 0x000000012a2e7892 */ /* 0x000fe2000f8efc3f */
[----:B------:R-:W-:Y:S01]  /*1370*/  LEA.HI R0, R0, R25, RZ, 0x2 ;  /* 0x0000001900007211 */ /* 0x000fe200078f10ff */
[----:B------:R-:W-:Y:S01]  /*1380*/  UIADD3 UR47, UR43, -0x1, URZ ;  /* 0xffffffff2b2f7890 */ /* 0x000fe2000fffe03f */
[----:B------:R-:W-:Y:S01]  /*1390*/  LOP3.LUT R4, R2, 0xffffffe0, RZ, 0xc0, !PT ;  /* 0xffffffe002047812 */ /* 0x000fe200078ec0ff */
[----:B------:R-:W1:Y:S01]  /*13a0*/  S2UR UR4, SR_CgaCtaId ;  /* 0x00000000000479c3 */ /* 0x000e620000008800 */
[--C-:B------:R-:W-:Y:S01]  /*13b0*/  SHF.R.S32.HI R90, RZ, 0x2, R0.reuse ;  /* 0x00000002ff5a7819 */ /* 0x100fe20000011400 */
[----:B------:R-:W-:Y:S01]  /*13c0*/  USHF.L.U32 UR48, UR43, 0x1, URZ ;  /* 0x000000012b307899 */ /* 0x000fe2000800063f */
[----:B------:R-:W-:Y:S01]  /*13d0*/  SHF.R.S32.HI R3, RZ, 0x1f, R0 ;  /* 0x0000001fff037819 */ /* 0x000fe20000011400 */
[----:B------:R-:W-:Y:S01]  /*13e0*/  IMAD.IADD R4, R25, 0x1, -R4 ;  /* 0x0000000119047824 */ /* 0x000fe200078e0a04 */
[----:B------:R-:W-:Y:S01]  /*13f0*/  LOP3.LUT R0, R0, 0xfffffffc, RZ, 0xc0, !PT ;  /* 0xfffffffc00007812 */ /* 0x000fe200078ec0ff */
[----:B------:R-:W-:Y:S01]  /*1400*/  USHF.L.U64.HI UR49, UR38, 0x1, UR44 ;  /* 0x0000000126317899 */ /* 0x000fe2000801022c */
[----:B------:R-:W-:Y:S01]  /*1410*/  LEA.HI R3, R3, R90, RZ, 0x3 ;  /* 0x0000005a03037211 */ /* 0x000fe200078f18ff */
[----:B------:R-:W2:Y:S01]  /*1420*/  LDC.64 R10, c[0x0][0x5c8] ;  /* 0x00017200ff0a7b82 */ /* 0x000ea20000000a00 */
[----:B------:R-:W-:Y:S01]  /*1430*/  SHF.R.S32.HI R5, RZ, 0x1f, R4 ;  /* 0x0000001fff057819 */ /* 0x000fe20000011404 */
[----:B------:R-:W-:Y:S01]  /*1440*/  IMAD.IADD R25, R25, 0x1, -R0 ;  /* 0x0000000119197824 */ /* 0x000fe200078e0a00 */
[----:B------:R-:W-:-:S02]  /*1450*/  LOP3.LUT R3, R3, 0xfffffff8, RZ, 0xc0, !PT ;  /* 0xfffffff803037812 */ /* 0x000fc400078ec0ff */
[-C--:B------:R-:W-:Y:S01]  /*1460*/  LEA.HI R6, R5, R4.reuse, RZ, 0x2 ;  /* 0x0000000405067211 */ /* 0x080fe200078f10ff */
[----:B------:R-:W-:Y:S02]  /*1470*/  IMAD.SHL.U32 R92, R25, 0x2, RZ ;  /* 0x00000002195c7824 */ /* 0x000fe400078e00ff */
[----:B------:R-:W-:Y:S01]  /*1480*/  IMAD.IADD R90, R90, 0x1, -R3 ;  /* 0x000000015a5a7824 */ /* 0x000fe200078e0a03 */
[----:B------:R-:W-:Y:S01]  /*1490*/  LOP3.LUT R9, R6, 0xfffffffc, RZ, 0xc0, !PT ;  /* 0xfffffffc06097812 */ /* 0x000fe200078ec0ff */
[----:B------:R-:W3:Y:S01]  /*14a0*/  LDC R108, c[0x0][0x600] ;  /* 0x00018000ff6c7b82 */ /* 0x000ee20000000800 */
[--C-:B------:R-:W-:Y:S02]  /*14b0*/  SHF.R.S32.HI R7, RZ, 0x2, R6.reuse ;  /* 0x00000002ff077819 */ /* 0x100fe40000011406 */
[----:B------:R-:W-:Y:S01]  /*14c0*/  SHF.R.S32.HI R8, RZ, 0x1f, R6 ;  /* 0x0000001fff087819 */ /* 0x000fe20000011406 */
[----:B------:R-:W-:Y:S01]  /*14d0*/  IMAD.IADD R9, R4, 0x1, -R9 ;  /* 0x0000000104097824 */ /* 0x000fe200078e0a09 */
[----:B------:R-:W-:Y:S01]  /*14e0*/  LEA.HI R4, R5, R4, RZ, 0x4 ;  /* 0x0000000405047211 */ /* 0x000fe200078f20ff */
[----:B-1----:R-:W-:Y:S01]  /*14f0*/  ULEA UR45, UR4, UR45, 0x18 ;  /* 0x0000002d042d7291 */ /* 0x002fe2000f8ec03f */
[----:B------:R-:W-:Y:S01]  /*1500*/  LEA.HI R8, R8, R7, RZ, 0x2 ;  /* 0x0000000708087211 */ /* 0x000fe200078f10ff */
[----:B------:R-:W1:Y:S01]  /*1510*/  LDC R110, c[0x0][0x288] ;  /* 0x0000a200ff6e7b82 */ /* 0x000e620000000800 */
[----:B------:R-:W-:Y:S01]  /*1520*/  SHF.R.S32.HI R4, RZ, 0x4, R4 ;  /* 0x00000004ff047819 */ /* 0x000fe20000011404 */
[----:B------:R-:W-:Y:S01]  /*1530*/  UIADD3 UR50, UR45, 0xa0, URZ ;  /* 0x000000a02d327890 */ /* 0x000fe2000fffe03f */
[----:B------:R-:W-:-:S02]  /*1540*/  LOP3.LUT R8, R8, 0xfffffffc, RZ, 0xc0, !PT ;  /* 0xfffffffc08087812 */ /* 0x000fc400078ec0ff */
[--C-:B------:R-:W-:Y:S01]  /*1550*/  SHF.R.S32.HI R3, RZ, 0x1f, R90.reuse ;  /* 0x0000001fff037819 */ /* 0x100fe2000001145a */
[C---:B------:R-:W-:Y:S01]  /*1560*/  IMAD.SHL.U32 R121, R4.reuse, 0x20, RZ ;  /* 0x0000002004797824 */ /* 0x040fe200078e00ff */
[----:B------:R-:W-:Y:S01]  /*1570*/  SHF.R.S32.HI R91, RZ, 0x1f, R90 ;  /* 0x0000001fff5b7819 */ /* 0x000fe2000001145a */
[----:B------:R-:W-:Y:S01]  /*1580*/  IMAD.IADD R8, R7, 0x1, -R8 ;  /* 0x0000000107087824 */ /* 0x000fe200078e0a08 */
[----:B------:R-:W-:Y:S01]  /*1590*/  LEA.HI R3, R3, R90, RZ, 0x2 ;  /* 0x0000005a03037211 */ /* 0x000fe200078f10ff */
[----:B------:R-:W-:Y:S01]  /*15a0*/  IMAD.SHL.U32 R4, R4, 0x4, RZ ;  /* 0x0000000404047824 */ /* 0x000fe200078e00ff */
[C---:B------:R-:W-:Y:S01]  /*15b0*/  LOP3.LUT R0, R121.reuse, 0x20, RZ, 0xc0, !PT ;  /* 0x0000002079007812 */ /* 0x040fe200078ec0ff */
[----:B------:R-:W-:Y:S01]  /*15c0*/  IMAD R95, R8, 0x8, R9 ;  /* 0x00000008085f7824 */ /* 0x000fe200078e0209 */
[----:B------:R-:W-:Y:S01]  /*15d0*/  LOP3.LUT P0, RZ, R121, 0x20, RZ, 0xc0, !PT ;  /* 0x0000002079ff7812 */ /* 0x000fe2000780c0ff */
[----:B------:R-:W-:Y:S01]  /*15e0*/  IMAD R9, R9, 0x8, R8 ;  /* 0x0000000809097824 */ /* 0x000fe200078e0208 */
[----:B------:R-:W-:Y:S01]  /*15f0*/  LEA.HI R0, R0, R0, RZ, 0x1d ;  /* 0x0000000000007211 */ /* 0x000fe200078fe8ff */
[----:B--2---:R-:W-:Y:S01]  /*1600*/  IMAD.SHL.U32 R107, R10, 0x8, RZ ;  /* 0x000000080a6b7824 */ /* 0x004fe200078e00ff */
[----:B------:R-:W-:Y:S01]  /*1610*/  LOP3.LUT P0, R4, R4, 0x4, RZ, 0xc0, !PT ;  /* 0x0000000404047812 */ /* 0x000fe2000780c0ff */
[----:B---3--:R-:W-:Y:S01]  /*1620*/  VIADD R108, R108, 0xffffffff ;  /* 0xffffffff6c6c7836 */ /* 0x008fe20000000000 */
[----:B------:R-:W-:Y:S01]  /*1630*/  SHF.R.S32.HI R7, RZ, 0x5, R2 ;  /* 0x00000005ff077819 */ /* 0x000fe20000011402 */
[----:B------:R-:W-:Y:S01]  /*1640*/  IMAD.IADD R95, R95, 0x1, R0 ;  /* 0x000000015f5f7824 */ /* 0x000fe200078e0200 */
[----:B------:R-:W-:Y:S01]  /*1650*/  P2R R125, PR, RZ, 0x1 ;  /* 0x00000001ff7d7803 */ /* 0x000fe20000000000 */
[----:B------:R-:W-:Y:S01]  /*1660*/  IMAD.MOV.U32 R0, RZ, RZ, -0x1 ;  /* 0xffffffffff007424 */ /* 0x000fe200078e00ff */
[----:B------:R-:W-:Y:S01]  /*1670*/  LOP3.LUT R5, R3, 0xfffffffc, RZ, 0xc0, !PT ;  /* 0xfffffffc03057812 */ /* 0x000fe200078ec0ff */
[----:B------:R-:W-:Y:S01]  /*1680*/  IMAD R2, R7, 0x40, R25 ;  /* 0x0000004007027824 */ /* 0x000fe200078e0219 */
[----:B------:R-:W-:Y:S01]  /*1690*/  LOP3.LUT P0, RZ, R3, 0x4, RZ, 0xc0, !PT ;  /* 0x0000000403ff7812 */ /* 0x000fe2000780c0ff */
[--C-:B------:R-:W-:Y:S01]  /*16a0*/  IMAD R113, R7, -0x10, -R90.reuse ;  /* 0xfffffff007717824 */ /* 0x100fe200078e0a5a */
[----:B0-----:R-:W-:Y:S01]  /*16b0*/  SHF.L.U32 R109, R0, R105, RZ ;  /* 0x00000069006d7219 */ /* 0x001fe200000006ff */
[----:B------:R-:W-:Y:S01]  /*16c0*/  VIADD R0, R111, 0xffffffff ;  /* 0xffffffff6f007836 */ /* 0x000fe20000000000 */
[----:B------:R-:W-:Y:S01]  /*16d0*/  P2R R124, PR, RZ, 0x1 ;  /* 0x00000001ff7c7803 */ /* 0x000fe20000000000 */
[----:B------:R-:W-:Y:S01]  /*16e0*/  IMAD.IADD R5, R90, 0x1, -R5 ;  /* 0x000000015a057824 */ /* 0x000fe200078e0a05 */
[----:B------:R-:W-:Y:S01]  /*16f0*/  LOP3.LUT R104, R3, 0x4, RZ, 0xc0, !PT ;  /* 0x0000000403687812 */ /* 0x000fe200078ec0ff */
[----:B------:R-:W-:Y:S01]  /*1700*/  IMAD.WIDE R90, R7, 0x10, R90 ;  /* 0x00000010075a7825 */ /* 0x000fe200078e025a */
[----:B------:R-:W-:-:S02]  /*1710*/  ISETP.NE.AND P0, PT, R0, RZ, PT ;  /* 0x000000ff0000720c */ /* 0x000fc40003f05270 */
[----:B------:R-:W-:Y:S01]  /*1720*/  SHF.L.U64.HI R106, R10, 0x3, R11 ;  /* 0x000000030a6a7819 */ /* 0x000fe2000001020b */
[----:B------:R-:W-:Y:S01]  /*1730*/  IMAD.SHL.U32 R0, R0, 0x8, RZ ;  /* 0x0000000800007824 */ /* 0x000fe200078e00ff */
[----:B------:R-:W-:Y:S01]  /*1740*/  SEL R122, RZ, 0x1, P0 ;  /* 0x00000001ff7a7807 */ /* 0x000fe20000000000 */
[----:B------:R-:W-:Y:S01]  /*1750*/  IMAD.U32 R5, R2, 0x8, R5 ;  /* 0x0000000802057824 */ /* 0x000fe200078e0005 */
[----:B------:R-:W-:Y:S01]  /*1760*/  LOP3.LUT R109, RZ, R109, RZ, 0x33, !PT ;  /* 0x0000006dff6d7212 */ /* 0x000fe200078e33ff */
[----:B------:R-:W-:Y:S01]  /*1770*/  IMAD.MOV.U32 R2, RZ, RZ, 0x1 ;  /* 0x00000001ff027424 */ /* 0x000fe200078e00ff */
[----:B------:R-:W-:Y:S01]  /*1780*/  LOP3.LUT R0, R0, 0x8, RZ, 0xc0, !PT ;  /* 0x0000000800007812 */ /* 0x000fe200078ec0ff */
[----:B------:R-:W-:Y:S01]  /*1790*/  IMAD.IADD R94, R4, 0x1, R9 ;  /* 0x00000001045e7824 */ /* 0x000fe200078e0209 */
[----:B------:R-:W-:Y:S01]  /*17a0*/  LEA R111, R111, UR50, 0x3 ;  /* 0x000000326f6f7c11 */ /* 0x000fe2000f8e18ff */
[----:B------:R-:W-:Y:S01]  /*17b0*/  IMAD.IADD R104, R104, 0x1, R5 ;  /* 0x0000000168687824 */ /* 0x000fe200078e0205 */
[----:B------:R-:W-:Y:S01]  /*17c0*/  SHF.L.U32 R105, R2, R105, RZ ;  /* 0x0000006902697219 */ /* 0x000fe200000006ff */
[----:B-1----:R-:W-:Y:S01]  /*17d0*/  IMAD R110, R25, -0x2, R110 ;  /* 0xfffffffe196e7824 */ /* 0x002fe200078e026e */
[C---:B------:R-:W-:Y:S01]  /*17e0*/  LOP3.LUT R123, R0.reuse, 0x8, RZ, 0x3c, !PT ;  /* 0x00000008007b7812 */ /* 0x040fe200078e3cff */
[----:B------:R-:W-:Y:S01]  /*17f0*/  VIADD R113, R113, UR5 ;  /* 0x0000000571717c36 */ /* 0x000fe20008000000 */
[----:B------:R-:W-:-:S02]  /*1800*/  LOP3.LUT R112, R0, 0x18, RZ, 0x3c, !PT ;  /* 0x0000001800707812 */ /* 0x000fc400078e3cff */
[----:B------:R-:W-:-:S07]  /*1810*/  SHF.R.S32.HI R93, RZ, 0x1f, R92 ;  /* 0x0000001fff5d7819 */ /* 0x000fce000001145c */
.L_x_176:
[----:B------:R-:W-:Y:S01]  /*1820*/  SHF.L.U32 R0, R122, 0x1f, RZ ;  /* 0x0000001f7a007819 */ /* 0x000fe200000006ff */
[----:B------:R-:W0:Y:S03]  /*1830*/  S2R R2, SR_TID.X ;  /* 0x0000000000027919 */ /* 0x000e260000002100 */
[----:B------:R-:W1:Y:S01]  /*1840*/  SYNCS.PHASECHK.TRANS64.TRYWAIT P0, [R111+URZ+-0x8], R0 ;  /* 0xfffff8006f0075a7 */ /* 0x000e62000800017f */
[----:B0-----:R-:W-:Y:S01]  /*1850*/  SHF.R.U32.HI R2, RZ, 0x5, R2 ;  /* 0x00000005ff027819 */ /* 0x001fe20000011602 */
[----:B-12345:R-:W-:Y:S06]  /*1860*/  @!P0 BRA `(.L_x_16) ;  /* 0x0000009400048947 */ /* 0x03efec0003800000 */
.L_x_205:
[----:B------:R-:W-:Y:S01]  /*1870*/  UIADD3 UR4, UR45, 0x200, URZ ;  /* 0x000002002d047890 */ /* 0x000fe2000fffe03f */
[----:B------:R1:W2:Y:S03]  /*1880*/  SHFL.IDX PT, R23, R2, RZ, 0x1f ;  /* 0x00001fff02177589 */ /* 0x0002a600000e0000 */
[----:B------:R-:W-:-:S06]  /*1890*/  ULOP3.LUT UP0, URZ, UR4, 0x9f, URZ, 0xc0, !UPT ;  /* 0x0000009f043f7892 */ /* 0x000fcc000f80c03f */
[----:B------:R-:W-:-:S13]  /*18a0*/  PLOP3.LUT P0, PT, PT, PT, UP0, 0x80, 0x0 ;  /* 0x000000000000781c */ /* 0x000fda0003f0f008 */
[----:B-1----:R-:W-:Y:S05]  /*18b0*/  @!P0 BRA `(.L_x_17) ;  /* 0x0000000000408947 */ /* 0x002fea0003800000 */
[----:B0-----:R-:W-:Y:S01]  /*18c0*/  MOV R0, 0x0 ;  /* 0x0000000000007802 */ /* 0x001fe20000000f00 */
[----:B------:R-:W-:Y:S01]  /*18d0*/  ULDC.64 UR4, c[0x4][0x78] ;  /* 0x01001e0000047ab9 */ /* 0x000fe20000000a00 */
[----:B------:R-:W-:Y:S01]  /*18e0*/  ULDC.64 UR6, c[0x4][0x8] ;  /* 0x0100020000067ab9 */ /* 0x000fe20000000a00 */
[----:B------:R-:W-:Y:S01]  /*18f0*/  IMAD.U32 R4, RZ, RZ, UR4 ;  /* 0x00000004ff047e24 */ /* 0x000fe2000f8e00ff */
[----:B------:R0:W1:Y:S01]  /*1900*/  LDC.64 R2, c[0x4][R0] ;  /* 0x0100000000027b82 */ /* 0x0000620000000a00 */
[----:B------:R-:W-:Y:S01]  /*1910*/  IMAD.U32 R5, RZ, RZ, UR5 ;  /* 0x00000005ff057e24 */ /* 0x000fe2000f8e00ff */
[----:B------:R-:W-:Y:S01]  /*1920*/  ULDC.64 UR4, c[0x4][0x80] ;  /* 0x0100200000047ab9 */ /* 0x000fe20000000a00 */
[----:B------:R-:W-:Y:S02]  /*1930*/  IMAD.U32 R10, RZ, RZ, UR6 ;  /* 0x00000006ff0a7e24 */ /* 0x000fe4000f8e00ff */
[----:B------:R-:W-:Y:S02]  /*1940*/  IMAD.U32 R6, RZ, RZ, UR4 ;  /* 0x00000004ff067e24 */ /* 0x000fe4000f8e00ff */
[----:B------:R-:W-:-:S02]  /*1950*/  IMAD.U32 R7, RZ, RZ, UR5 ;  /* 0x00000005ff077e24 */ /* 0x000fc4000f8e00ff */
[----:B------:R-:W-:Y:S02]  /*1960*/  IMAD.U32 R11, RZ, RZ, UR7 ;  /* 0x00000007ff0b7e24 */ /* 0x000fe4000f8e00ff */
[----:B------:R-:W-:Y:S02]  /*1970*/  IMAD.MOV.U32 R8, RZ, RZ, 0x70 ;  /* 0x00000070ff087424 */ /* 0x000fe400078e00ff */
[----:B------:R-:W-:Y:S02]  /*1980*/  IMAD.MOV.U32 R12, RZ, RZ, 0x1 ;  /* 0x00000001ff0c7424 */ /* 0x000fe400078e00ff */
[----:B0-----:R-:W-:-:S07]  /*1990*/  IMAD.MOV.U32 R13, RZ, RZ, RZ ;  /* 0x000000ffff0d7224 */ /* 0x001fce00078e00ff */
[----:B------:R-:W-:-:S07]  /*19a0*/  LEPC R20, `(.L_x_17) ;  /* 0x000000001014794e */ /* 0x000fce0000000000 */
[----:B-12--5:R-:W-:Y:S05]  /*19b0*/  CALL.ABS.NOINC R2 ;  /* 0x0000000002007343 */ /* 0x026fea0003c00000 */
.L_x_17:
[----:B------:R-:W-:-:S04]  /*19c0*/  UIADD3 UR4, UR45, 0x12200, URZ ;  /* 0x000122002d047890 */ /* 0x000fc8000fffe03f */
[----:B------:R-:W-:-:S06]  /*19d0*/  ULOP3.LUT UP0, URZ, UR4, 0x9f, URZ, 0xc0, !UPT ;  /* 0x0000009f043f7892 */ /* 0x000fcc000f80c03f */
[----:B------:R-:W-:-:S13]  /*19e0*/  PLOP3.LUT P0, PT, PT, PT, UP0, 0x80, 0x0 ;  /* 0x000000000000781c */ /* 0x000fda0003f0f008 */
[----:B------:R-:W-:Y:S05]  /*19f0*/  @!P0 BRA `(.L_x_18) ;  /* 0x00000000007c8947 */ /* 0x000fea0003800000 */
[----:B------:R-:W-:Y:S01]  /*1a00*/  MOV R2, 0x0 ;  /* 0x0000000000027802 */ /* 0x000fe20000000f00 */
[----:B------:R-:W-:Y:S01]  /*1a10*/  ULDC.64 UR4, c[0x4][0x78] ;  /* 0x01001e0000047ab9 */ /* 0x000fe20000000a00 */
[----:B------:R-:W-:Y:S01]  /*1a20*/  ULDC.64 UR6, c[0x4][0x80] ;  /* 0x0100200000067ab9 */ /* 0x000fe20000000a00 */
[----:B------:R-:W-:Y:S01]  /*1a30*/  IMAD.U32 R4, RZ, RZ, UR4 ;  /* 0x00000004ff047e24 */ /* 0x000fe2000f8e00ff */
[----:B------:R1:W3:Y:S01]  /*1a40*/  LDC.64 R14, c[0x4][R2] ;  /* 0x01000000020e7b82 */ /* 0x0002e20000000a00 */
        /* <DEDUP_REMOVED lines=8> */
[----:B-1----:R-:W-:-:S07]  /*1ad0*/  IMAD.MOV.U32 R13, RZ, RZ, RZ ;  /* 0x000000ffff0d7224 */ /* 0x002fce00078e00ff */
[----:B------:R-:W-:-:S07]  /*1ae0*/  LEPC R20, `(.L_x_19) ;  /* 0x000000001014794e */ /* 0x000fce0000000000 */
[----:B0-23-5:R-:W-:Y:S05]  /*1af0*/  CALL.ABS.NOINC R14 ;  /* 0x000000000e007343 */ /* 0x02dfea0003c00000 */
.L_x_19:
[----:B------:R-:W0:Y:S01]  /*1b00*/  LDC.64 R2, c[0x4][R2] ;  /* 0x0100000002027b82 */ /* 0x000e220000000a00 */
[----:B------:R-:W-:Y:S01]  /*1b10*/  ULDC.64 UR4, c[0x4][0x78] ;  /* 0x01001e0000047ab9 */ /* 0x000fe20000000a00 */
[----:B------:R-:W-:Y:S01]  /*1b20*/  ULDC.64 UR6, c[0x4][0x80] ;  /* 0x0100200000067ab9 */ /* 0x000fe20000000a00 */
[----:B------:R-:W-:Y:S02]  /*1b30*/  IMAD.U32 R4, RZ, RZ, UR4 ;  /* 0x00000004ff047e24 */ /* 0x000fe4000f8e00ff */
        /* <DEDUP_REMOVED lines=8> */
[----:B------:R-:W-:-:S07]  /*1bc0*/  IMAD.MOV.U32 R13, RZ, RZ, RZ ;  /* 0x000000ffff0d7224 */ /* 0x000fce00078e00ff */
[----:B------:R-:W-:-:S07]  /*1bd0*/  LEPC R20, `(.L_x_18) ;  /* 0x000000001014794e */ /* 0x000fce0000000000 */
[----:B0-----:R-:W-:Y:S05]  /*1be0*/  CALL.ABS.NOINC R2 ;  /* 0x0000000002007343 */ /* 0x001fea0003c00000 */
.L_x_18:
[----:B0-2---:R-:W-:Y:S01]  /*1bf0*/  SHF.R.S32.HI R0, RZ, 0x1f, R23 ;  /* 0x0000001fff007819 */ /* 0x005fe20000011417 */
[----:B------:R-:W-:Y:S01]  /*1c00*/  IMAD.U32 R2, RZ, RZ, UR46 ;  /* 0x0000002eff027e24 */ /* 0x000fe2000f8e00ff */
[----:B------:R-:W-:Y:S01]  /*1c10*/  UMOV UR4, 0xffffffff ;  /* 0xffffffff00047882 */ /* 0x000fe20000000000 */
[----:B------:R-:W-:Y:S01]  /*1c20*/  IMAD.MOV.U32 R27, RZ, RZ, -0x650a62f0 ;  /* 0x9af59d10ff1b7424 */ /* 0x000fe200078e00ff */
[----:B------:R-:W-:Y:S01]  /*1c30*/  LEA.HI R0, R0, R23, RZ, 0x2 ;  /* 0x0000001700007211 */ /* 0x000fe200078f10ff */
[----:B------:R-:W-:Y:S01]  /*1c40*/  IMAD.MOV.U32 R25, RZ, RZ, 0x8d10d10 ;  /* 0x08d10d10ff197424 */ /* 0x000fe200078e00ff */
[----:B------:R-:W-:Y:S02]  /*1c50*/  ISETP.NE.AND P0, PT, R2, 0x3, PT ;  /* 0x000000030200780c */ /* 0x000fe40003f05270 */
[----:B------:R-:W-:-:S05]  /*1c60*/  LOP3.LUT R0, R0, 0xfffffffc, RZ, 0xc0, !PT ;  /* 0xfffffffc00007812 */ /* 0x000fca00078ec0ff */
[----:B------:R-:W-:-:S04]  /*1c70*/  IMAD.IADD R0, R23, 0x1, -R0 ;  /* 0x0000000117007824 */ /* 0x000fc800078e0a00 */
[----:B------:R-:W-:Y:S01]  /*1c80*/  IMAD R0, R0, 0xc, RZ ;  /* 0x0000000c00007824 */ /* 0x000fe200078e02ff */
[----:B------:R-:W-:Y:S06]  /*1c90*/  BRA.DIV UR4, `(.L_x_20) ;  /* 0x00000092040c7947 */ /* 0x000fec000b800000 */
.L_x_207:
[-C--:B------:R-:W-:Y:S02]  /*1ca0*/  SHF.R.U64 R27, R27, R0.reuse, 0xdd3f ;  /* 0x0000dd3f1b1b7419 */ /* 0x080fe40000001200 */
[----:B------:R-:W-:Y:S01]  /*1cb0*/  SHF.R.U64 R25, R25, R0, 0xb08b ;  /* 0x0000b08b19197419 */ /* 0x000fe20000001200 */
[----:B------:R-:W-:Y:S06]  /*1cc0*/  @!P0 BRA `(.L_x_21) ;  /* 0x0000000000048947 */ /* 0x000fec0003800000 */
[----:B------:R-:W-:Y:S01]  /*1cd0*/  BPT.TRAP 0x1 ;  /* 0x000000040000795c */ /* 0x000fe20000300000 */
.L_x_21:
[----:B------:R-:W-:Y:S02]  /*1ce0*/  IMAD.U32 R3, RZ, RZ, UR41 ;  /* 0x00000029ff037e24 */ /* 0x000fe4000f8e00ff */
[----:B------:R-:W-:-:S03]  /*1cf0*/  IMAD.U32 R0, RZ, RZ, UR40 ;  /* 0x00000028ff007e24 */ /* 0x000fc6000f8e00ff */
[----:B------:R-:W-:Y:S02]  /*1d00*/  LEA R3, R3, UR45, 0x3 ;  /* 0x0000002d03037c11 */ /* 0x000fe4000f8e18ff */
[----:B------:R-:W-:-:S04]  /*1d10*/  SHF.L.U32 R0, R0, 0x1f, RZ ;  /* 0x0000001f00007819 */ /* 0x000fc800000006ff */
[----:B------:R0:W1:Y:S01]  /*1d20*/  SYNCS.PHASECHK.TRANS64.TRYWAIT P1, [R3+URZ], R0 ;  /* 0x00000000030075a7 */ /* 0x000062000802017f */
[----:B------:R-:W-:Y:S05]  /*1d30*/  @!P0 BRA `(.L_x_22) ;  /* 0x0000000000048947 */ /* 0x000fea0003800000 */
[----:B------:R-:W-:Y:S01]  /*1d40*/  BPT.TRAP 0x1 ;  /* 0x000000040000795c */ /* 0x000fe20000300000 */
.L_x_22:
[----:B-1----:R-:W-:Y:S05]  /*1d50*/  @P1 BRA `(.L_x_23) ;  /* 0x0000000000081947 */ /* 0x002fea0003800000 */
[----:B------:R-:W1:Y:S02]  /*1d60*/  SYNCS.PHASECHK.TRANS64.TRYWAIT P1, [R3+URZ], R0 ;  /* 0x00000000030075a7 */ /* 0x000e64000802017f */
[----:B-1----:R-:W-:Y:S05]  /*1d70*/  @!P1 BRA `(.L_x_24) ;  /* 0x0000008c00f09947 */ /* 0x002fea0003800000 */
.L_x_23:
[----:B------:R-:W-:-:S04]  /*1d80*/  UIADD3 UR4, UR41, 0x1, URZ ;  /* 0x0000000129047890 */ /* 0x000fc8000fffe03f */
[----:B------:R-:W-:Y:S02]  /*1d90*/  UISETP.NE.AND UP0, UPT, UR4, 0x9, UPT ;  /* 0x000000090400788c */ /* 0x000fe4000bf05270 */
[----:B------:R-:W-:Y:S02]  /*1da0*/  IMAD.U32 R20, RZ, RZ, UR4 ;  /* 0x00000004ff147e24 */ /* 0x000fe4000f8e00ff */
[----:B------:R-:W-:Y:S02]  /*1db0*/  USEL UR4, URZ, 0x1, UP0 ;  /* 0x000000013f047887 */ /* 0x000fe40008000000 */
[----:B------:R-:W-:Y:S02]  /*1dc0*/  PLOP3.LUT P1, PT, PT, PT, UP0, 0x80, 0x0 ;  /* 0x000000000000781c */ /* 0x000fe40003f2f008 */
[----:B------:R-:W-:Y:S02]  /*1dd0*/  ULOP3.LUT UR4, UR40, UR4, URZ, 0x3c, !UPT ;  /* 0x0000000428047292 */ /* 0x000fe4000f8e3c3f */
[----:B------:R-:W-:-:S04]  /*1de0*/  SEL R20, R20, RZ, P1 ;  /* 0x000000ff14147207 */ /* 0x000fc80000800000 */
[----:B------:R-:W-:Y:S01]  /*1df0*/  IMAD.U32 R129, RZ, RZ, UR4 ;  /* 0x00000004ff817e24 */ /* 0x000fe2000f8e00ff */
[----:B------:R-:W-:Y:S06]  /*1e00*/  @!P0 BRA `(.L_x_25) ;  /* 0x0000000000048947 */ /* 0x000fec0003800000 */
[----:B------:R-:W-:Y:S01]  /*1e10*/  BPT.TRAP 0x1 ;  /* 0x000000040000795c */ /* 0x000fe20000300000 */
.L_x_25:
[----:B------:R-:W-:Y:S01]  /*1e20*/  LOP3.LUT R2, R25, 0x7, RZ, 0xc0, !PT ;  /* 0x0000000719027812 */ /* 0x000fe200078ec0ff */
[----:B------:R-:W-:Y:S01]  /*1e30*/  IMAD.U32 R9, RZ, RZ, UR41 ;  /* 0x00000029ff097e24 */ /* 0x000fe2000f8e00ff */
[C---:B01----:R-:W-:Y:S01]  /*1e40*/  LOP3.LUT R3, R27.reuse, 0x7, RZ, 0xc0, !PT ;  /* 0x000000071b037812 */ /* 0x043fe200078ec0ff */
[----:B------:R-:W-:Y:S01]  /*1e50*/  IMAD.SHL.U32 R6, R27, 0x100, RZ ;  /* 0x000001001b067824 */ /* 0x000fe200078e00ff */
[----:B------:R-:W-:Y:S01]  /*1e60*/  ISETP.NE.AND P2, PT, R124, RZ, PT ;  /* 0x000000ff7c00720c */ /* 0x000fe20003f45270 */
[----:B------:R-:W-:Y:S01]  /*1e70*/  IMAD R0, R9, 0x800, R104 ;  /* 0x0000080009007824 */ /* 0x000fe200078e0268 */
[CC--:B------:R-:W-:Y:S01]  /*1e80*/  ISETP.NE.AND P1, PT, R3.reuse, R2.reuse, PT ;  /* 0x000000020300720c */ /* 0x0c0fe20003f25270 */
[----:B------:R-:W-:Y:S01]  /*1e90*/  VIADD R5, R3, 0x1 ;  /* 0x0000000103057836 */ /* 0x000fe20000000000 */
[----:B------:R-:W-:Y:S01]  /*1ea0*/  LOP3.LUT R6, R6, 0x700, RZ, 0xc0, !PT ;  /* 0x0000070006067812 */ /* 0x000fe200078ec0ff */
[----:B------:R-:W-:Y:S01]  /*1eb0*/  IMAD.SHL.U32 R7, R25, 0x40, RZ ;  /* 0x0000004019077824 */ /* 0x000fe200078e00ff */
[----:B------:R-:W-:Y:S01]  /*1ec0*/  LEA R127, R0, UR45, 0x2 ;  /* 0x0000002d007f7c11 */ /* 0x000fe2000f8e10ff */
[----:B------:R-:W-:Y:S01]  /*1ed0*/  UIADD3 UR4, UR45, 0x12200, URZ ;  /* 0x000122002d047890 */ /* 0x000fe2000fffe03f */
[----:B------:R-:W-:Y:S01]  /*1ee0*/  SEL R4, R5, R2, !P1 ;  /* 0x0000000205047207 */ /* 0x000fe20004800000 */
[----:B------:R-:W-:Y:S01]  /*1ef0*/  IMAD R24, R9, 0x1000, R95 ;  /* 0x0000100009187824 */ /* 0x000fe200078e025f */
[----:B------:R-:W-:Y:S01]  /*1f00*/  LOP3.LUT R7, R7, 0x1c0, RZ, 0xc0, !PT ;  /* 0x000001c007077812 */ /* 0x000fe200078ec0ff */
[C---:B------:R-:W-:Y:S01]  /*1f10*/  VIADD R0, R127.reuse, 0x200 ;  /* 0x000002007f007836 */ /* 0x040fe20000000000 */
[----:B------:R-:W-:Y:S01]  /*1f20*/  LEA R126, R20, UR45, 0x3 ;  /* 0x0000002d147e7c11 */ /* 0x000fe2000f8e18ff */
[----:B------:R-:W-:Y:S01]  /*1f30*/  VIADD R128, R127, 0x290 ;  /* 0x000002907f807836 */ /* 0x000fe20000000000 */
[----:B------:R-:W-:Y:S01]  /*1f40*/  SHF.L.U32 R131, R129, 0x1f, RZ ;  /* 0x0000001f81837819 */ /* 0x000fe200000006ff */
[----:B------:R-:W-:-:S02]  /*1f50*/  @!P1 VIADD R3, R2, 0x1 ;  /* 0x0000000102039836 */ /* 0x000fc40000000000 */
[----:B------:R-:W-:Y:S01]  /*1f60*/  IMAD.IADD R115, R6, 0x1, R7 ;  /* 0x0000000106737824 */ /* 0x000fe200078e0207 */
[----:B------:R0:W1:Y:S01]  /*1f70*/  SYNCS.PHASECHK.TRANS64.TRYWAIT P1, [R126+URZ], R131 ;  /* 0x000000837e0075a7 */ /* 0x000062000802017f */
[----:B------:R-:W-:Y:S01]  /*1f80*/  IMAD R4, R4, 0x4, R3 ;  /* 0x0000000404047824 */ /* 0x000fe200078e0203 */
[----:B------:R0:W2:Y:S01]  /*1f90*/  LDS R96, [R127+0x200] ;  /* 0x000200007f607984 */ /* 0x0000a20000000800 */
[----:B------:R-:W-:Y:S01]  /*1fa0*/  @P2 VIADD R128, R0, 0x70 ;  /* 0x0000007000802836 */ /* 0x000fe20000000000 */
[----:B------:R-:W-:Y:S01]  /*1fb0*/  LOP3.LUT P2, RZ, R121, 0x20, RZ, 0xc0, !PT ;  /* 0x0000002079ff7812 */ /* 0x000fe2000784c0ff */
[----:B------:R-:W-:Y:S01]  /*1fc0*/  IMAD.SHL.U32 R117, R4, 0x40, RZ ;  /* 0x0000004004757824 */ /* 0x000fe200078e00ff */
[----:B------:R0:W3:Y:S01]  /*1fd0*/  LDS R97, [R127+0x600] ;  /* 0x000600007f617984 */ /* 0x0000e20000000800 */
[----:B------:R-:W-:Y:S02]  /*1fe0*/  IMAD.MOV.U32 R116, RZ, RZ, 0x10 ;  /* 0x00000010ff747424 */ /* 0x000fe400078e00ff */
[----:B------:R-:W-:Y:S01]  /*1ff0*/  IMAD.IADD R3, R24, 0x1, R115 ;  /* 0x0000000118037824 */ /* 0x000fe200078e0273 */
[----:B------:R0:W4:Y:S01]  /*2000*/  LDS R98, [R128] ;  /* 0x0000000080627984 */ /* 0x0001220000000800 */
[----:B------:R-:W-:Y:S01]  /*2010*/  IMAD.U32 R114, RZ, RZ, UR4 ;  /* 0x00000004ff727e24 */ /* 0x000fe2000f8e00ff */
[----:B------:R-:W-:Y:S01]  /*2020*/  SEL R116, R116, 0xfffffff0, !P2 ;  /* 0xfffffff074747807 */ /* 0x000fe20005000000 */
[----:B------:R-:W-:Y:S01]  /*2030*/  IMAD.IADD R5, R24, 0x1, R117 ;  /* 0x0000000118057824 */ /* 0x000fe200078e0275 */
[C---:B------:R-:W-:Y:S01]  /*2040*/  LEA R13, R3.reuse, UR45, 0x2 ;  /* 0x0000002d030d7c11 */ /* 0x040fe2000f8e10ff */
[--C-:B------:R-:W-:Y:S01]  /*2050*/  IMAD R3, R3, 0x4, R114.reuse ;  /* 0x0000000403037824 */ /* 0x100fe200078e0272 */
[----:B------:R0:W0:Y:S01]  /*2060*/  LDS R99, [R128+0x400] ;  /* 0x0004000080637984 */ /* 0x0000220000000800 */
[C---:B------:R-:W-:Y:S01]  /*2070*/  IMAD R7, R5.reuse, 0x4, R114 ;  /* 0x0000000405077824 */ /* 0x040fe200078e0272 */
[----:B------:R-:W-:Y:S01]  /*2080*/  LEA R14, R5, UR45, 0x2 ;  /* 0x0000002d050e7c11 */ /* 0x000fe2000f8e10ff */
[----:B------:R-:W-:Y:S01]  /*2090*/  IMAD.IADD R2, R3, 0x1, R116 ;  /* 0x0000000103027824 */ /* 0x000fe200078e0274 */
[----:B------:R0:W0:Y:S01]  /*20a0*/  LDS R0, [R13+0x12200] ;  /* 0x012200000d007984 */ /* 0x0000220000000800 */
[----:B------:R-:W-:Y:S01]  /*20b0*/  IMAD.IADD R5, R116, 0x1, R7 ;  /* 0x0000000174057824 */ /* 0x000fe200078e0207 */
[----:B------:R-:W-:Y:S01]  /*20c0*/  UMOV UR4, 0xffffffff ;  /* 0xffffffff00047882 */ /* 0x000fe20000000000 */
[----:B------:R-:W-:Y:S01]  /*20d0*/  ISETP.NE.AND P2, PT, RZ, UR47, PT ;  /* 0x0000002fff007c0c */ /* 0x000fe2000bf45270 */
[----:B------:R0:W0:Y:S01]  /*20e0*/  LDS R3, [R2] ;  /* 0x0000000002037984 */ /* 0x0000220000000800 */
[----:B------:R-:W-:-:S03]  /*20f0*/  IMAD R26, R9, 0x1000, R94 ;  /* 0x00001000091a7824 */ /* 0x000fc600078e025e */
[----:B------:R0:W0:Y:S04]  /*2100*/  LDS R4, [R14+0x12200] ;  /* 0x012200000e047984 */ /* 0x0000280000000800 */
[----:B------:R0:W0:Y:S01]  /*2110*/  LDS R6, [R5] ;  /* 0x0000000005067984 */ /* 0x0000220000000800 */
[----:B------:R-:W-:Y:S05]  /*2120*/  BRA.DIV UR4, `(.L_x_26) ;  /* 0x0000008e04187947 */ /* 0x000fea000b800000 */
[----:B------:R-:W-:Y:S01]  /*2130*/  IMAD.MOV.U32 R118, RZ, RZ, 0x90 ;  /* 0x00000090ff767424 */ /* 0x000fe200078e00ff */
[----:B------:R-:W-:Y:S01]  /*2140*/  ISETP.NE.AND P3, PT, R125, RZ, PT ;  /* 0x000000ff7d00720c */ /* 0x000fe20003f65270 */
[C---:B------:R-:W-:Y:S01]  /*2150*/  IMAD.IADD R21, R26.reuse, 0x1, R115 ;  /* 0x000000011a157824 */ /* 0x040fe200078e0273 */
[----:B------:R-:W-:Y:S01]  /*2160*/  NOP ;  /* 0x0000000000007918 */ /* 0x000fe20000000000 */
[----:B------:R-:W-:Y:S01]  /*2170*/  IMAD.IADD R23, R26, 0x1, R117 ;  /* 0x000000011a177824 */ /* 0x000fe200078e0275 */
[----:B------:R-:W-:Y:S01]  /*2180*/  SEL R118, R118, 0x70, !P3 ;  /* 0x0000007076767807 */ /* 0x000fe20005800000 */
[C-C-:B------:R-:W-:Y:S01]  /*2190*/  IMAD R7, R21.reuse, 0x4, R114.reuse ;  /* 0x0000000415077824 */ /* 0x140fe200078e0272 */
[----:B------:R-:W-:Y:S01]  /*21a0*/  LEA R21, R21, UR45, 0x2 ;  /* 0x0000002d15157c11 */ /* 0x000fe2000f8e10ff */
[C---:B------:R-:W-:Y:S01]  /*21b0*/  IMAD R9, R23.reuse, 0x4, R114 ;  /* 0x0000000417097824 */ /* 0x040fe200078e0272 */
[----:B------:R-:W-:Y:S01]  /*21c0*/  LEA R23, R23, UR45, 0x2 ;  /* 0x0000002d17177c11 */ /* 0x000fe2000f8e10ff */
[----:B------:R-:W-:-:S02]  /*21d0*/  IMAD.IADD R8, R7, 0x1, R118 ;  /* 0x0000000107087824 */ /* 0x000fc400078e0276 */
[----:B------:R-:W-:Y:S01]  /*21e0*/  IMAD.IADD R7, R118, 0x1, R9 ;  /* 0x0000000176077824 */ /* 0x000fe200078e0209 */
[----:B0-----:R-:W-:Y:S04]  /*21f0*/  STS [R21+0x12200], R0 ;  /* 0x0122000015007388 */ /* 0x001fe80000000800 */
[----:B------:R-:W-:Y:S04]  /*2200*/  STS [R8], R3 ;  /* 0x0000000308007388 */ /* 0x000fe80000000800 */
[----:B------:R-:W-:Y:S04]  /*2210*/  STS [R23+0x12200], R4 ;  /* 0x0122000417007388 */ /* 0x000fe80000000800 */
[----:B------:R-:W-:Y:S04]  /*2220*/  STS [R7], R6 ;  /* 0x0000000607007388 */ /* 0x000fe80000000800 */
[----:B------:R-:W0:Y:S04]  /*2230*/  LDS R9, [R13+0x13200] ;  /* 0x013200000d097984 */ /* 0x000e280000000800 */
[----:B------:R-:W1:Y:S04]  /*2240*/  LDS R11, [R2+0x1000] ;  /* 0x00100000020b7984 */ /* 0x000e680000000800 */
[----:B------:R-:W2:Y:S04]  /*2250*/  LDS R10, [R14+0x13200] ;  /* 0x013200000e0a7984 */ /* 0x000ea80000000800 */
[----:B------:R-:W3:Y:S01]  /*2260*/  LDS R12, [R5+0x1000] ;  /* 0x00100000050c7984 */ /* 0x000ee20000000800 */
[----:B------:R-:W-:-:S03]  /*2270*/  NOP ;  /* 0x0000000000007918 */ /* 0x000fc60000000000 */
[----:B0-----:R-:W-:Y:S04]  /*2280*/  STS [R21+0x13200], R9 ;  /* 0x0132000915007388 */ /* 0x001fe80000000800 */
[----:B-1----:R-:W-:Y:S04]  /*2290*/  STS [R8+0x1000], R11 ;  /* 0x0010000b08007388 */ /* 0x002fe80000000800 */
[----:B--2---:R-:W-:Y:S04]  /*22a0*/  STS [R23+0x13200], R10 ;  /* 0x0132000a17007388 */ /* 0x004fe80000000800 */
[----:B---3--:R-:W-:Y:S04]  /*22b0*/  STS [R7+0x1000], R12 ;  /* 0x0010000c07007388 */ /* 0x008fe80000000800 */
[----:B------:R-:W0:Y:S04]  /*22c0*/  LDS R0, [R13+0x14200] ;  /* 0x014200000d007984 */ /* 0x000e280000000800 */
[----:B------:R-:W1:Y:S04]  /*22d0*/  LDS R3, [R2+0x2000] ;  /* 0x0020000002037984 */ /* 0x000e680000000800 */
[----:B------:R-:W2:Y:S04]  /*22e0*/  LDS R4, [R14+0x14200] ;  /* 0x014200000e047984 */ /* 0x000ea80000000800 */
[----:B------:R-:W3:Y:S01]  /*22f0*/  LDS R6, [R5+0x2000] ;  /* 0x0020000005067984 */ /* 0x000ee20000000800 */
[----:B------:R-:W-:-:S03]  /*2300*/  NOP ;  /* 0x0000000000007918 */ /* 0x000fc60000000000 */
[----:B0-----:R0:W-:Y:S04]  /*2310*/  STS [R21+0x14200], R0 ;  /* 0x0142000015007388 */ /* 0x0011e80000000800 */
[----:B-1----:R0:W-:Y:S04]  /*2320*/  STS [R8+0x2000], R3 ;  /* 0x0020000308007388 */ /* 0x0021e80000000800 */
[----:B--2---:R0:W-:Y:S04]  /*2330*/  STS [R23+0x14200], R4 ;  /* 0x0142000417007388 */ /* 0x0041e80000000800 */
[----:B---3--:R0:W-:Y:S04]  /*2340*/  STS [R7+0x2000], R6 ;  /* 0x0020000607007388 */ /* 0x0081e80000000800 */
[----:B------:R0:W1:Y:S04]  /*2350*/  LDS R10, [R13+0x15200] ;  /* 0x015200000d0a7984 */ /* 0x0000680000000800 */
[----:B------:R0:W2:Y:S04]  /*2360*/  LDS R9, [R2+0x3000] ;  /* 0x0030000002097984 */ /* 0x0000a80000000800 */
[----:B------:R0:W3:Y:S04]  /*2370*/  LDS R12, [R14+0x15200] ;  /* 0x015200000e0c7984 */ /* 0x0000e80000000800 */
[----:B------:R0:W0:Y:S01]  /*2380*/  LDS R28, [R5+0x3000] ;  /* 0x00300000051c7984 */ /* 0x0000220000000800 */
[----:B------:R-:W-:Y:S01]  /*2390*/  NOP ;  /* 0x0000000000007918 */ /* 0x000fe20000000000 */
.L_x_213:
[----:B-1----:R-:W-:Y:S04]  /*23a0*/  STS [R21+0x15200], R10 ;  /* 0x0152000a15007388 */ /* 0x002fe80000000800 */
[----:B--2---:R-:W-:Y:S04]  /*23b0*/  STS [R8+0x3000], R9 ;  /* 0x0030000908007388 */ /* 0x004fe80000000800 */
[----:B---3--:R-:W-:Y:S04]  /*23c0*/  STS [R23+0x15200], R12 ;  /* 0x0152000c17007388 */ /* 0x008fe80000000800 */
[----:B0-----:R0:W-:Y:S04]  /*23d0*/  STS [R7+0x3000], R28 ;  /* 0x0030001c07007388 */ /* 0x0011e80000000800 */
[----:B------:R-:W-:Y:S04]  /*23e0*/  LDS R100, [R127+0x300] ;  /* 0x000300007f647984 */ /* 0x000fe80000000800 */
[----:B------:R-:W-:Y:S04]  /*23f0*/  LDS R101, [R127+0x700] ;  /* 0x000700007f657984 */ /* 0x000fe80000000800 */
[----:B------:R-:W-:Y:S04]  /*2400*/  LDS R102, [R128+0x100] ;  /* 0x0001000080667984 */ /* 0x000fe80000000800 */
[----:B------:R-:W-:Y:S01]  /*2410*/  LDS R103, [R128+0x500] ;  /* 0x0005000080677984 */ /* 0x000fe20000000800 */
[----:B------:R-:W-:Y:S01]  /*2420*/  @!PT LDS RZ, [RZ] ;  /* 0x00000000fffff984 */ /* 0x000fe20000000800 */
[----:B------:R-:W-:Y:S01]  /*2430*/  @!PT LDS RZ, [RZ] ;  /* 0x00000000fffff984 */ /* 0x000fe20000000800 */
[----:B------:R-:W-:Y:S01]  /*2440*/  @!PT LDS RZ, [RZ] ;  /* 0x00000000fffff984 */ /* 0x000fe20000000800 */
[----:B------:R-:W-:Y:S01]  /*2450*/  @!PT LDS RZ, [RZ] ;  /* 0x00000000fffff984 */ /* 0x000fe20000000800 */
[----:B------:R1:W-:Y:S06]  /*2460*/  MEMBAR.ALL.CTA ;  /* 0x0000000000007992 */ /* 0x0003ec0000008000 */
[----:B-1----:R-:W1:Y:S01]  /*2470*/  FENCE.VIEW.ASYNC.S ;  /* 0x00000000000073c6 */ /* 0x002e620000000000 */
[----:B------:R-:W-:Y:S05]  /*2480*/  WARPSYNC.ALL ;  /* 0x0000000000007948 */ /* 0x000fea0003800000 */
[----:B------:R-:W-:Y:S01]  /*2490*/  SHF.R.U32.HI R0, RZ, 0x3, R27 ;  /* 0x00000003ff007819 */ /* 0x000fe2000001161b */
[----:B-1----:R-:W-:Y:S01]  /*24a0*/  BAR.SYNC.DEFER_BLOCKING 0x2, 0x80 ;  /* 0x0082000000007b1d */ /* 0x002fe20000010000 */
[----:B------:R-:W-:-:S02]  /*24b0*/  SHF.R.U32.HI R2, RZ, 0x3, R25 ;  /* 0x00000003ff027819 */ /* 0x000fc40000011619 */
[----:B------:R-:W-:Y:S02]  /*24c0*/  LOP3.LUT R0, R0, 0x7, RZ, 0xc0, !PT ;  /* 0x0000000700007812 */ /* 0x000fe400078ec0ff */
[----:B------:R-:W-:Y:S01]  /*24d0*/  LOP3.LUT R3, R2, 0x7, RZ, 0xc0, !PT ;  /* 0x0000000702037812 */ /* 0x000fe200078ec0ff */
[----:B------:R-:W-:Y:S01]  /*24e0*/  UMOV UR7, 0xc0000040 ;  /* 0xc000004000077882 */ /* 0x000fe20000000000 */
[----:B------:R-:W-:Y:S01]  /*24f0*/  R2UR UR4, R114 ;  /* 0x00000000720472ca */ /* 0x000fe200000e0000 */
[C---:B------:R-:W-:Y:S01]  /*2500*/  VIADD R2, R0.reuse, 0x1 ;  /* 0x0000000100027836 */ /* 0x040fe20000000000 */
[----:B------:R-:W-:-:S04]  /*2510*/  ISETP.NE.AND P3, PT, R0, R3, PT ;  /* 0x000000030000720c */ /* 0x000fc80003f65270 */
[----:B------:R-:W-:Y:S01]  /*2520*/  SEL R5, R2, R3, !P3 ;  /* 0x0000000302057207 */ /* 0x000fe20005800000 */
[----:B------:R-:W-:-:S05]  /*2530*/  IMAD.SHL.U32 R2, R27, 0x20, RZ ;  /* 0x000000201b027824 */ /* 0x000fca00078e00ff */
[----:B------:R-:W-:Y:S01]  /*2540*/  LOP3.LUT R2, R2, 0x700, RZ, 0xc0, !PT ;  /* 0x0000070002027812 */ /* 0x000fe200078ec0ff */
[----:B------:R-:W-:Y:S02]  /*2550*/  USHF.R.U32.HI UR4, URZ, 0x4, UR4 ;  /* 0x000000043f047899 */ /* 0x000fe40008011604 */
[----:B------:R-:W-:Y:S02]  /*2560*/  @!P3 VIADD R0, R3, 0x1 ;  /* 0x000000010300b836 */ /* 0x000fe40000000000 */
[----:B------:R-:W-:Y:S01]  /*2570*/  IMAD.SHL.U32 R3, R25, 0x8, RZ ;  /* 0x0000000819037824 */ /* 0x000fe200078e00ff */
[----:B------:R-:W-:Y:S01]  /*2580*/  ULOP3.LUT UR4, UR4, 0x3fff, URZ, 0xc0, !UPT ;  /* 0x00003fff04047892 */ /* 0x000fe2000f8ec03f */
[----:B------:R-:W-:-:S03]  /*2590*/  IMAD R5, R5, 0x4, R0 ;  /* 0x0000000405057824 */ /* 0x000fc600078e0200 */
[----:B------:R-:W-:Y:S01]  /*25a0*/  LOP3.LUT R3, R3, 0x1c0, RZ, 0xc0, !PT ;  /* 0x000001c003037812 */ /* 0x000fe200078ec0ff */
[----:B------:R-:W-:Y:S01]  /*25b0*/  IMAD.SHL.U32 R120, R5, 0x40, RZ ;  /* 0x0000004005787824 */ /* 0x000fe200078e00ff */
[----:B------:R-:W-:-:S03]  /*25c0*/  ULOP3.LUT UR8, UR4, 0x10000, URZ, 0xfc, !UPT ;  /* 0x0001000004087892 */ /* 0x000fc6000f8efc3f */
[----:B------:R-:W-:Y:S01]  /*25d0*/  IMAD.IADD R119, R2, 0x1, R3 ;  /* 0x0000000102777824 */ /* 0x000fe200078e0203 */
[----:B------:R-:W-:Y:S01]  /*25e0*/  ULEA UR4, UR41, UR8, 0xa ;  /* 0x0000000829047291 */ /* 0x000fe2000f8e503f */
[C---:B0-----:R-:W-:Y:S02]  /*25f0*/  IMAD.IADD R7, R24.reuse, 0x1, R120 ;  /* 0x0000000118077824 */ /* 0x041fe400078e0278 */
[----:B------:R-:W-:Y:S02]  /*2600*/  IMAD.IADD R3, R24, 0x1, R119 ;  /* 0x0000000118037824 */ /* 0x000fe400078e0277 */
[C-C-:B------:R-:W-:Y:S01]  /*2610*/  IMAD R9, R7.reuse, 0x4, R114.reuse ;  /* 0x0000000407097824 */ /* 0x140fe200078e0272 */
[----:B------:R-:W-:Y:S01]  /*2620*/  LEA R14, R7, UR45, 0x2 ;  /* 0x0000002d070e7c11 */ /* 0x000fe2000f8e10ff */
[C---:B------:R-:W-:Y:S01]  /*2630*/  IMAD R5, R3.reuse, 0x4, R114 ;  /* 0x0000000403057824 */ /* 0x040fe200078e0272 */
[----:B------:R-:W-:Y:S01]  /*2640*/  LEA R12, R3, UR45, 0x2 ;  /* 0x0000002d030c7c11 */ /* 0x000fe2000f8e10ff */
[C---:B------:R-:W-:Y:S01]  /*2650*/  IMAD.IADD R9, R116.reuse, 0x1, R9 ;  /* 0x0000000174097824 */ /* 0x040fe200078e0209 */
[----:B------:R-:W-:Y:S01]  /*2660*/  UMOV UR6, UR4 ;  /* 0x0000000400067c82 */ /* 0x000fe20008000000 */
[----:B------:R-:W-:Y:S01]  /*2670*/  IMAD.IADD R5, R116, 0x1, R5 ;  /* 0x0000000174057824 */ /* 0x000fe200078e0205 */
[----:B------:R-:W-:Y:S01]  /*2680*/  LDS R3, [R14+0x12200] ;  /* 0x012200000e037984 */ /* 0x000fe20000000800 */
[----:B------:R-:W-:-:S02]  /*2690*/  IMAD.IADD R7, R26, 0x1, R119 ;  /* 0x000000011a077824 */ /* 0x000fc400078e0277 */
[----:B------:R-:W-:Y:S01]  /*26a0*/  IMAD.IADD R13, R26, 0x1, R120 ;  /* 0x000000011a0d7824 */ /* 0x000fe200078e0278 */
[----:B------:R-:W0:Y:S01]  /*26b0*/  LDS R0, [R12+0x12200] ;  /* 0x012200000c007984 */ /* 0x000e220000000800 */
[C-C-:B------:R-:W-:Y:S01]  /*26c0*/  IMAD R11, R7.reuse, 0x4, R114.reuse ;  /* 0x00000004070b7824 */ /* 0x140fe200078e0272 */
[----:B------:R-:W-:Y:S01]  /*26d0*/  LEA R21, R7, UR45, 0x2 ;  /* 0x0000002d07157c11 */ /* 0x000fe2000f8e10ff */
[C---:B------:R-:W-:Y:S01]  /*26e0*/  IMAD R15, R13.reuse, 0x4, R114 ;  /* 0x000000040d0f7824 */ /* 0x040fe200078e0272 */
[----:B------:R-:W1:Y:S01]  /*26f0*/  LDS R2, [R5] ;  /* 0x0000000005027984 */ /* 0x000e620000000800 */
[C---:B------:R-:W-:Y:S01]  /*2700*/  IMAD.IADD R11, R118.reuse, 0x1, R11 ;  /* 0x00000001760b7824 */ /* 0x040fe200078e020b */
[----:B------:R-:W-:Y:S01]  /*2710*/  LEA R130, R13, UR45, 0x2 ;  /* 0x0000002d0d827c11 */ /* 0x000fe2000f8e10ff */
[----:B------:R-:W-:Y:S01]  /*2720*/  IMAD.IADD R15, R118, 0x1, R15 ;  /* 0x00000001760f7824 */ /* 0x000fe200078e020f */
[----:B------:R-:W2:Y:S01]  /*2730*/  LDS R4, [R9] ;  /* 0x0000000009047984 */ /* 0x000ea20000000800 */
[----:B------:R-:W-:-:S03]  /*2740*/  NOP ;  /* 0x0000000000007918 */ /* 0x000fc60000000000 */
[----:B0-----:R-:W-:Y:S04]  /*2750*/  STS [R21+0x12200], R0 ;  /* 0x0122000015007388 */ /* 0x001fe80000000800 */
[----:B-1----:R-:W-:Y:S04]  /*2760*/  STS [R11], R2 ;  /* 0x000000020b007388 */ /* 0x002fe80000000800 */
[----:B------:R-:W-:Y:S04]  /*2770*/  STS [R130+0x12200], R3 ;  /* 0x0122000382007388 */ /* 0x000fe80000000800 */
[----:B--2---:R-:W-:Y:S04]  /*2780*/  STS [R15], R4 ;  /* 0x000000040f007388 */ /* 0x004fe80000000800 */
        /* <DEDUP_REMOVED lines=26> */
[----:B---3--:R-:W-:Y:S01]  /*2930*/  STS [R15+0x3000], R10 ;  /* 0x0030000a0f007388 */ /* 0x008fe20000000800 */
[----:B----4-:R-:W-:-:S06]  /*2940*/  WARPGROUP.ARRIVE ;  /* 0x00000000000079c5 */ /* 0x010fcc0000000000 */
[----:B------:R-:W-:Y:S01]  /*2950*/  HGMMA.64x128x8.F32.TF32 R24, R96, gdesc[UR4], RZ, !UPT, gsb0 ;  /* 0x05e0000460187df0 */ /* 0x000fe2000c0028ff */
[----:B------:R-:W-:Y:S01]  /*2960*/  UIADD3 UR6, UR4, 0x10, URZ ;  /* 0x0000001004067890 */ /* 0x000fe2000fffe03f */
[----:B------:R-:W-:Y:S01]  /*2970*/  UMOV UR7, 0xc0000040 ;  /* 0xc000004000077882 */ /* 0x000fe20000000000 */
[----:B------:R-:W-:Y:S02]  /*2980*/  WARPGROUP.DEPBAR.LE gsb0, 0x0 ;  /* 0x00008000000079c5 */ /* 0x000fe40000010000 */
[----:B------:R-:W-:Y:S04]  /*2990*/  LDS R96, [R127+0x400] ;  /* 0x000400007f607984 */ /* 0x000fe80000000800 */
[----:B------:R-:W-:Y:S04]  /*29a0*/  LDS R97, [R127+0x800] ;  /* 0x000800007f617984 */ /* 0x000fe80000000800 */
[----:B------:R-:W-:Y:S04]  /*29b0*/  LDS R98, [R128+0x200] ;  /* 0x0002000080627984 */ /* 0x000fe80000000800 */
[----:B------:R-:W0:Y:S01]  /*29c0*/  LDS R99, [R128+0x600] ;  /* 0x0006000080637984 */ /* 0x000e220000000800 */
[----:B------:R-:W-:Y:S01]  /*29d0*/  @!PT LDS RZ, [RZ] ;  /* 0x00000000fffff984 */ /* 0x000fe20000000800 */
[----:B------:R-:W-:Y:S01]  /*29e0*/  @!PT LDS RZ, [RZ] ;  /* 0x00000000fffff984 */ /* 0x000fe20000000800 */
[----:B------:R-:W-:Y:S01]  /*29f0*/  @!PT LDS RZ, [RZ] ;  /* 0x00000000fffff984 */ /* 0x000fe20000000800 */
[----:B------:R-:W-:Y:S01]  /*2a00*/  @!PT LDS RZ, [RZ] ;  /* 0x00000000fffff984 */ /* 0x000fe20000000800 */
[----:B------:R1:W-:Y:S06]  /*2a10*/  MEMBAR.ALL.CTA ;  /* 0x0000000000007992 */ /* 0x0003ec0000008000 */
[----:B-1----:R-:W1:Y:S02]  /*2a20*/  FENCE.VIEW.ASYNC.S ;  /* 0x00000000000073c6 */ /* 0x002e640000000000 */
[----:B-1----:R-:W-:Y:S06]  /*2a30*/  BAR.SYNC.DEFER_BLOCKING 0x2, 0x80 ;  /* 0x0082000000007b1d */ /* 0x002fec0000010000 */
[----:B------:R-:W-:-:S06]  /*2a40*/  WARPGROUP.ARRIVE ;  /* 0x00000000000079c5 */ /* 0x000fcc0000000000 */
[----:B------:R-:W-:Y:S01]  /*2a50*/  HGMMA.64x128x8.F32.TF32 R24, R100, gdesc[UR4], R24, gsb0 ;  /* 0x05e0000464187df0 */ /* 0x000fe20008002818 */
[----:B------:R-:W-:Y:S01]  /*2a60*/  UIADD3 UR6, UR4, 0x20, URZ ;  /* 0x0000002004067890 */ /* 0x000fe2000fffe03f */
[----:B------:R-:W-:Y:S01]  /*2a70*/  UMOV UR7, 0xc0000040 ;  /* 0xc000004000077882 */ /* 0x000fe20000000000 */
[----:B------:R-:W-:Y:S01]  /*2a80*/  UIADD3 UR4, UR4, 0x30, URZ ;  /* 0x0000003004047890 */ /* 0x000fe2000fffe03f */
[----:B------:R-:W-:Y:S02]  /*2a90*/  WARPGROUP.DEPBAR.LE gsb0, 0x0 ;  /* 0x00008000000079c5 */ /* 0x000fe40000010000 */
[----:B0-----:R-:W-:-:S06]  /*2aa0*/  WARPGROUP.ARRIVE ;  /* 0x00000000000079c5 */ /* 0x001fcc0000000000 */
[----:B------:R-:W-:Y:S01]  /*2ab0*/  HGMMA.64x128x8.F32.TF32 R24, R96, gdesc[UR4], R24, gsb0 ;  /* 0x05e0000460187df0 */ /* 0x000fe20008002818 */
[----:B------:R-:W-:Y:S01]  /*2ac0*/  UMOV UR6, UR4 ;  /* 0x0000000400067c82 */ /* 0x000fe20008000000 */
[----:B------:R-:W-:Y:S01]  /*2ad0*/  UMOV UR7, 0xc0000040 ;  /* 0xc000004000077882 */ /* 0x000fe20000000000 */
[----:B------:R-:W-:Y:S02]  /*2ae0*/  WARPGROUP.DEPBAR.LE gsb0, 0x0 ;  /* 0x00008000000079c5 */ /* 0x000fe40000010000 */
[----:B------:R-:W-:Y:S04]  /*2af0*/  LDS R100, [R127+0x500] ;  /* 0x000500007f647984 */ /* 0x000fe80000000800 */
[----:B------:R-:W-:Y:S04]  /*2b00*/  LDS R101, [R127+0x900] ;  /* 0x000900007f657984 */ /* 0x000fe80000000800 */
[----:B------:R-:W-:Y:S04]  /*2b10*/  LDS R102, [R128+0x300] ;  /* 0x0003000080667984 */ /* 0x000fe80000000800 */
[----:B------:R-:W0:Y:S02]  /*2b20*/  LDS R103, [R128+0x700] ;  /* 0x0007000080677984 */ /* 0x000e240000000800 */
[----:B0-----:R-:W-:-:S06]  /*2b30*/  WARPGROUP.ARRIVE ;  /* 0x00000000000079c5 */ /* 0x001fcc0000000000 */
[----:B------:R-:W-:Y:S03]  /*2b40*/  HGMMA.64x128x8.F32.TF32 R24, R100, gdesc[UR4], R24, gsb0 ;  /* 0x05e0000464187df0 */ /* 0x000fe60008002818 */
[----:B------:R-:W-:Y:S02]  /*2b50*/  WARPGROUP.DEPBAR.LE gsb0, 0x0 ;  /* 0x00008000000079c5 */ /* 0x000fe40000010000 */
[----:B------:R-:W-:Y:S05]  /*2b60*/  @!P2 BRA `(.L_x_27) ;  /* 0x000000180088a947 */ /* 0x000fea0003800000 */
[----:B------:R-:W-:Y:S05]  /*2b70*/  @!P0 BRA `(.L_x_28) ;  /* 0x0000000000048947 */ /* 0x000fea0003800000 */
[----:B------:R-:W-:Y:S01]  /*2b80*/  BPT.TRAP 0x1 ;  /* 0x000000040000795c */ /* 0x000fe20000300000 */
.L_x_28:
[----:B------:R-:W-:-:S04]  /*2b90*/  IMAD R128, R20, 0x1000, R95 ;  /* 0x0000100014807824 */ /* 0x000fc800078e025f */
[--C-:B------:R-:W-:Y:S02]  /*2ba0*/  IMAD.IADD R3, R115, 0x1, R128.reuse ;  /* 0x0000000173037824 */ /* 0x100fe400078e0280 */
[----:B------:R-:W-:Y:S02]  /*2bb0*/  IMAD.IADD R7, R117, 0x1, R128 ;  /* 0x0000000175077824 */ /* 0x000fe400078e0280 */
[C-C-:B------:R-:W-:Y:S01]  /*2bc0*/  IMAD R5, R3.reuse, 0x4, R114.reuse ;  /* 0x0000000403057824 */ /* 0x140fe200078e0272 */
[----:B------:R-:W-:Y:S01]  /*2bd0*/  LEA R12, R3, UR45, 0x2 ;  /* 0x0000002d030c7c11 */ /* 0x000fe2000f8e10ff */
[C---:B------:R-:W-:Y:S01]  /*2be0*/  IMAD R9, R7.reuse, 0x4, R114 ;  /* 0x0000000407097824 */ /* 0x040fe200078e0272 */
[----:B------:R-:W-:Y:S01]  /*2bf0*/  LEA R14, R7, UR45, 0x2 ;  /* 0x0000002d070e7c11 */ /* 0x000fe2000f8e10ff */
[C---:B------:R-:W-:Y:S02]  /*2c00*/  IMAD.IADD R5, R116.reuse, 0x1, R5 ;  /* 0x0000000174057824 */ /* 0x040fe400078e0205 */
[----:B------:R-:W-:Y:S01]  /*2c10*/  IMAD.IADD R9, R116, 0x1, R9 ;  /* 0x0000000174097824 */ /* 0x000fe200078e0209 */
[----:B------:R-:W-:Y:S06]  /*2c20*/  @P1 BRA `(.L_x_29) ;  /* 0x0000000000081947 */ /* 0x000fec0003800000 */
[----:B------:R-:W0:Y:S02]  /*2c30*/  SYNCS.PHASECHK.TRANS64.TRYWAIT P1, [R126+URZ], R131 ;  /* 0x000000837e0075a7 */ /* 0x000e24000802017f */
[----:B0-----:R-:W-:Y:S05]  /*2c40*/  @!P1 BRA `(.L_x_30) ;  /* 0x0000008400209947 */ /* 0x001fea0003800000 */
.L_x_29:
[----:B------:R-:W1:Y:S01]  /*2c50*/  LDS R4, [R12+0x12200] ;  /* 0x012200000c047984 */ /* 0x000e620000000800 */
[----:B------:R-:W-:Y:S01]  /*2c60*/  IMAD.SHL.U32 R127, R20, 0x800, RZ ;  /* 0x00000800147f7824 */ /* 0x000fe200078e00ff */
[----:B------:R-:W-:Y:S01]  /*2c70*/  ISETP.NE.AND P1, PT, R124, RZ, PT ;  /* 0x000000ff7c00720c */ /* 0x000fe20003f25270 */
[----:B0-----:R-:W-:Y:S01]  /*2c80*/  IMAD R126, R20, 0x1000, R94 ;  /* 0x00001000147e7824 */ /* 0x001fe200078e025e */
[----:B------:R-:W0:Y:S01]  /*2c90*/  LDS R6, [R5] ;  /* 0x0000000005067984 */ /* 0x000e220000000800 */
[----:B------:R-:W-:Y:S01]  /*2ca0*/  IMAD.IADD R0, R104, 0x1, R127 ;  /* 0x0000000168007824 */ /* 0x000fe200078e027f */
[----:B------:R-:W-:Y:S01]  /*2cb0*/  UMOV UR4, UR41 ;  /* 0x0000002900047c82 */ /* 0x000fe20008000000 */
[--C-:B------:R-:W-:Y:S01]  /*2cc0*/  IMAD.IADD R11, R115, 0x1, R126.reuse ;  /* 0x00000001730b7824 */ /* 0x100fe200078e027e */
[----:B------:R-:W2:Y:S01]  /*2cd0*/  LDS R7, [R14+0x12200] ;  /* 0x012200000e077984 */ /* 0x000ea20000000800 */
[----:B------:R-:W-:Y:S01]  /*2ce0*/  IMAD.IADD R15, R117, 0x1, R126 ;  /* 0x00000001750f7824 */ /* 0x000fe200078e027e */
[----:B------:R-:W-:Y:S01]  /*2cf0*/  LEA R0, R0, UR45, 0x2 ;  /* 0x0000002d00007c11 */ /* 0x000fe2000f8e10ff */
[--C-:B------:R-:W-:Y:S01]  /*2d00*/  IMAD R13, R11, 0x4, R114.reuse ;  /* 0x000000040b0d7824 */ /* 0x100fe200078e0272 */
[----:B------:R-:W3:Y:S01]  /*2d10*/  LDS R8, [R9] ;  /* 0x0000000009087984 */ /* 0x000ee20000000800 */
[----:B------:R-:W-:Y:S01]  /*2d20*/  IMAD R21, R15, 0x4, R114 ;  /* 0x000000040f157824 */ /* 0x000fe200078e0272 */
[----:B------:R-:W-:Y:S01]  /*2d30*/  LEA R23, R11, UR45, 0x2 ;  /* 0x0000002d0b177c11 */ /* 0x000fe2000f8e10ff */
[C---:B------:R-:W-:Y:S01]  /*2d40*/  VIADD R2, R0.reuse, 0x200 ;  /* 0x0000020000027836 */ /* 0x040fe20000000000 */
[----:B------:R-:W-:Y:S01]  /*2d50*/  LEA R100, R15, UR45, 0x2 ;  /* 0x0000002d0f647c11 */ /* 0x000fe2000f8e10ff */
[----:B------:R-:W-:Y:S01]  /*2d60*/  VIADD R3, R0, 0x290 ;  /* 0x0000029000037836 */ /* 0x000fe20000000000 */
[----:B------:R-:W-:Y:S01]  /*2d70*/  LDS R96, [R0+0x200] ;  /* 0x0002000000607984 */ /* 0x000fe20000000800 */
[----:B------:R-:W-:-:S02]  /*2d80*/  @P1 VIADD R3, R2, 0x70 ;  /* 0x0000007002031836 */ /* 0x000fc40000000000 */
[C---:B------:R-:W-:Y:S01]  /*2d90*/  IMAD.IADD R13, R118.reuse, 0x1, R13 ;  /* 0x00000001760d7824 */ /* 0x040fe200078e020d */
[----:B------:R-:W-:Y:S01]  /*2da0*/  LDS R97, [R0+0x600] ;  /* 0x0006000000617984 */ /* 0x000fe20000000800 */
[----:B------:R-:W-:-:S03]  /*2db0*/  IMAD.IADD R21, R118, 0x1, R21 ;  /* 0x0000000176157824 */ /* 0x000fc600078e0215 */
[----:B------:R-:W-:Y:S04]  /*2dc0*/  LDS R98, [R3] ;  /* 0x0000000003627984 */ /* 0x000fe80000000800 */
[----:B------:R-:W-:Y:S01]  /*2dd0*/  LDS R99, [R3+0x400] ;  /* 0x0004000003637984 */ /* 0x000fe20000000800 */
[----:B------:R-:W-:-:S03]  /*2de0*/  NOP ;  /* 0x0000000000007918 */ /* 0x000fc60000000000 */
[----:B-1----:R-:W-:Y:S04]  /*2df0*/  STS [R23+0x12200], R4 ;  /* 0x0122000417007388 */ /* 0x002fe80000000800 */
[----:B0-----:R-:W-:Y:S04]  /*2e00*/  STS [R13], R6 ;  /* 0x000000060d007388 */ /* 0x001fe80000000800 */
[----:B--2---:R-:W-:Y:S04]  /*2e10*/  STS [R100+0x12200], R7 ;  /* 0x0122000764007388 */ /* 0x004fe80000000800 */
[----:B---3--:R-:W-:Y:S04]  /*2e20*/  STS [R21], R8 ;  /* 0x0000000815007388 */ /* 0x008fe80000000800 */
[----:B------:R-:W0:Y:S04]  /*2e30*/  LDS R2, [R12+0x13200] ;  /* 0x013200000c027984 */ /* 0x000e280000000800 */
[----:B------:R-:W1:Y:S04]  /*2e40*/  LDS R10, [R5+0x1000] ;  /* 0x00100000050a7984 */ /* 0x000e680000000800 */
[----:B------:R-:W2:Y:S04]  /*2e50*/  LDS R11, [R14+0x13200] ;  /* 0x013200000e0b7984 */ /* 0x000ea80000000800 */
[----:B------:R-:W3:Y:S01]  /*2e60*/  LDS R0, [R9+0x1000] ;  /* 0x0010000009007984 */ /* 0x000ee20000000800 */
[----:B------:R-:W-:-:S03]  /*2e70*/  NOP ;  /* 0x0000000000007918 */ /* 0x000fc60000000000 */
[----:B0-----:R-:W-:Y:S04]  /*2e80*/  STS [R23+0x13200], R2 ;  /* 0x0132000217007388 */ /* 0x001fe80000000800 */
[----:B-1----:R-:W-:Y:S04]  /*2e90*/  STS [R13+0x1000], R10 ;  /* 0x0010000a0d007388 */ /* 0x002fe80000000800 */
[----:B--2---:R0:W-:Y:S04]  /*2ea0*/  STS [R100+0x13200], R11 ;  /* 0x0132000b64007388 */ /* 0x0041e80000000800 */
[----:B---3--:R-:W-:Y:S04]  /*2eb0*/  STS [R21+0x1000], R0 ;  /* 0x0010000015007388 */ /* 0x008fe80000000800 */
[----:B------:R-:W1:Y:S01]  /*2ec0*/  LDS R3, [R12+0x14200] ;  /* 0x014200000c037984 */ /* 0x000e620000000800 */
[----:B0-----:R-:W0:Y:S03]  /*2ed0*/  LDC R11, c[0x0][0x28c] ;  /* 0x0000a300ff0b7b82 */ /* 0x001e260000000800 */
[----:B------:R-:W2:Y:S04]  /*2ee0*/  LDS R4, [R5+0x2000] ;  /* 0x0020000005047984 */ /* 0x000ea80000000800 */
[----:B------:R-:W3:Y:S04]  /*2ef0*/  LDS R6, [R14+0x14200] ;  /* 0x014200000e067984 */ /* 0x000ee80000000800 */
[----:B------:R-:W4:Y:S01]  /*2f00*/  LDS R8, [R9+0x2000] ;  /* 0x0020000009087984 */ /* 0x000f220000000800 */
[----:B------:R-:W-:Y:S01]  /*2f10*/  NOP ;  /* 0x0000000000007918 */ /* 0x000fe20000000000 */
[----:B0-----:R-:W-:-:S02]  /*2f20*/  ISETP.GE.AND P1, PT, R11, 0x41, PT ;  /* 0x000000410b00780c */ /* 0x001fc40003f26270 */
[----:B-1----:R-:W-:Y:S04]  /*2f30*/  STS [R23+0x14200], R3 ;  /* 0x0142000317007388 */ /* 0x002fe80000000800 */
[----:B--2---:R-:W-:Y:S04]  /*2f40*/  STS [R13+0x2000], R4 ;  /* 0x002000040d007388 */ /* 0x004fe80000000800 */
[----:B---3--:R-:W-:Y:S04]  /*2f50*/  STS [R100+0x14200], R6 ;  /* 0x0142000664007388 */ /* 0x008fe80000000800 */
[----:B----4-:R-:W-:Y:S04]  /*2f60*/  STS [R21+0x2000], R8 ;  /* 0x0020000815007388 */ /* 0x010fe80000000800 */
        /* <DEDUP_REMOVED lines=8> */
[----:B---3--:R0:W-:Y:S01]  /*2ff0*/  STS [R21+0x3000], R10 ;  /* 0x0030000a15007388 */ /* 0x0081e20000000800 */
[----:B------:R-:W-:Y:S05]  /*3000*/  @!P1 BRA `(.L_x_31) ;  /* 0x0000000c00789947 */ /* 0x000fea0003800000 */
[----:B------:R-:W-:Y:S01]  /*3010*/  R2UR UR5, R20 ;  /* 0x00000000140572ca */ /* 0x000fe200000e0000 */
[----:B------:R-:W-:Y:S01]  /*3020*/  IMAD.U32 R130, RZ, RZ, UR47 ;  /* 0x0000002fff827e24 */ /* 0x000fe2000f8e00ff */
[----:B------:R-:W-:-:S13]  /*3030*/  UMOV UR4, UR41 ;  /* 0x0000002900047c82 */ /* 0x000fda0008000000 */
.L_x_40:
[----:B------:R-:W-:-:S04]  /*3040*/  UIADD3 UR6, UR5, 0x1, URZ ;  /* 0x0000000105067890 */ /* 0x000fc8000fffe03f */
[----:B------:R-:W-:-:S04]  /*3050*/  UISETP.NE.AND UP0, UPT, UR6, 0x9, UPT ;  /* 0x000000090600788c */ /* 0x000fc8000bf05270 */
[----:B------:R-:W-:Y:S02]  /*3060*/  USEL UR7, URZ, 0x1, UP0 ;  /* 0x000000013f077887 */ /* 0x000fe40008000000 */
[----:B------:R-:W-:-:S04]  /*3070*/  USEL UR6, UR6, URZ, UP0 ;  /* 0x0000003f06067287 */ /* 0x000fc80008000000 */
[----:B------:R-:W-:Y:S02]  /*3080*/  LOP3.LUT R129, R129, UR7, RZ, 0x3c, !PT ;  /* 0x0000000781817c12 */ /* 0x000fe4000f8e3cff */
[----:B------:R-:W-:Y:S01]  /*3090*/  IMAD.U32 R20, RZ, RZ, UR6 ;  /* 0x00000006ff147e24 */ /* 0x000fe2000f8e00ff */
[----:B------:R-:W-:Y:S06]  /*30a0*/  @!P0 BRA `(.L_x_32) ;  /* 0x0000000000048947 */ /* 0x000fec0003800000 */
[----:B------:R-:W-:Y:S01]  /*30b0*/  BPT.TRAP 0x1 ;  /* 0x000000040000795c */ /* 0x000fe20000300000 */
.L_x_32:
[----:B------:R-:W-:Y:S01]  /*30c0*/  IMAD.U32 R9, RZ, RZ, UR5 ;  /* 0x00000005ff097e24 */ /* 0x000fe2000f8e00ff */
[----:B------:R-:W-:Y:S01]  /*30d0*/  ISETP.NE.AND P1, PT, R124, RZ, PT ;  /* 0x000000ff7c00720c */ /* 0x000fe20003f25270 */
[----:B------:R-:W-:Y:S02]  /*30e0*/  UIADD3 UR6, UR45, 0x12200, URZ ;  /* 0x000122002d067890 */ /* 0x000fe4000fffe03f */
[----:B0-----:R-:W-:Y:S01]  /*30f0*/  LEA R23, R20, UR45, 0x3 ;  /* 0x0000002d14177c11 */ /* 0x001fe2000f8e18ff */
[----:B------:R-:W-:Y:S01]  /*3100*/  IMAD R0, R9, 0x800, R104 ;  /* 0x0000080009007824 */ /* 0x000fe200078e0268 */
[----:B------:R-:W-:Y:S01]  /*3110*/  SHF.L.U32 R132, R129, 0x1f, RZ ;  /* 0x0000001f81847819 */ /* 0x000fe200000006ff */
[----:B------:R-:W-:Y:S01]  /*3120*/  IMAD R2, R9, 0x1000, R95 ;  /* 0x0000100009027824 */ /* 0x000fe200078e025f */
[----:B------:R-:W-:Y:S01]  /*3130*/  LOP3.LUT P3, RZ, R121, 0x20, RZ, 0xc0, !PT ;  /* 0x0000002079ff7812 */ /* 0x000fe2000786c0ff */
[----:B------:R-:W-:Y:S01]  /*3140*/  IMAD.MOV.U32 R116, RZ, RZ, 0x10 ;  /* 0x00000010ff747424 */ /* 0x000fe200078e00ff */
[----:B------:R-:W-:Y:S01]  /*3150*/  LEA R127, R0, UR45, 0x2 ;  /* 0x0000002d007f7c11 */ /* 0x000fe2000f8e10ff */
[----:B------:R-:W-:Y:S01]  /*3160*/  IMAD.U32 R114, RZ, RZ, UR6 ;  /* 0x00000006ff727e24 */ /* 0x000fe2000f8e00ff */
[----:B------:R-:W-:Y:S01]  /*3170*/  ISETP.NE.AND P2, PT, R125, RZ, PT ;  /* 0x000000ff7d00720c */ /* 0x000fe20003f45270 */
[--C-:B------:R-:W-:Y:S01]  /*3180*/  IMAD.IADD R5, R120, 0x1, R2.reuse ;  /* 0x0000000178057824 */ /* 0x100fe200078e0202 */
[----:B------:R-:W-:Y:S01]  /*3190*/  SEL R116, R116, 0xfffffff0, !P3 ;  /* 0xfffffff074747807 */ /* 0x000fe20005800000 */
[C---:B------:R-:W-:Y:S01]  /*31a0*/  VIADD R3, R127.reuse, 0x300 ;  /* 0x000003007f037836 */ /* 0x040fe20000000000 */
[----:B------:R-:W-:Y:S01]  /*31b0*/  ULEA UR9, UR5, UR8, 0xa ;  /* 0x0000000805097291 */ /* 0x000fe2000f8e503f */
[----:B------:R-:W-:Y:S01]  /*31c0*/  VIADD R0, R127, 0x390 ;  /* 0x000003907f007836 */ /* 0x000fe20000000000 */
[----:B------:R-:W-:Y:S01]  /*31d0*/  LEA R21, R5, UR45, 0x2 ;  /* 0x0000002d05157c11 */ /* 0x000fe2000f8e10ff */
[----:B------:R-:W-:Y:S01]  /*31e0*/  @P1 VIADD R0, R3, 0x70 ;  /* 0x0000007003001836 */ /* 0x000fe20000000000 */
[----:B------:R0:W1:Y:S01]  /*31f0*/  SYNCS.PHASECHK.TRANS64.TRYWAIT P1, [R23+URZ], R132 ;  /* 0x00000084170075a7 */ /* 0x000062000802017f */
[----:B------:R-:W-:Y:S01]  /*3200*/  LDS R100, [R127+0x300] ;  /* 0x000300007f647984 */ /* 0x000fe20000000800 */
[----:B------:R-:W-:Y:S01]  /*3210*/  IMAD.IADD R3, R119, 0x1, R2 ;  /* 0x0000000177037824 */ /* 0x000fe200078e0202 */
[----:B------:R-:W-:Y:S01]  /*3220*/  UMOV UR6, UR9 ;  /* 0x0000000900067c82 */ /* 0x000fe20008000000 */
[----:B------:R-:W-:Y:S01]  /*3230*/  IMAD R7, R5, 0x4, R114 ;  /* 0x0000000405077824 */ /* 0x000fe200078e0272 */
[----:B------:R-:W-:Y:S01]  /*3240*/  LDS R101, [R127+0x700] ;  /* 0x000700007f657984 */ /* 0x000fe20000000800 */
[----:B------:R-:W-:Y:S01]  /*3250*/  IMAD R2, R9, 0x1000, R94 ;  /* 0x0000100009027824 */ /* 0x000fe200078e025e */
[C---:B------:R-:W-:Y:S01]  /*3260*/  LEA R14, R3.reuse, UR45, 0x2 ;  /* 0x0000002d030e7c11 */ /* 0x040fe2000f8e10ff */
[----:B------:R-:W-:Y:S01]  /*3270*/  IMAD R3, R3, 0x4, R114 ;  /* 0x0000000403037824 */ /* 0x000fe200078e0272 */
[----:B------:R-:W-:Y:S01]  /*3280*/  LDS R102, [R0] ;  /* 0x0000000000667984 */ /* 0x000fe20000000800 */
[C---:B------:R-:W-:Y:S01]  /*3290*/  IMAD.IADD R7, R116.reuse, 0x1, R7 ;  /* 0x0000000174077824 */ /* 0x040fe200078e0207 */
[----:B------:R-:W-:Y:S01]  /*32a0*/  UMOV UR7, 0xc0000040 ;  /* 0xc000004000077882 */ /* 0x000fe20000000000 */
[----:B------:R-:W-:Y:S01]  /*32b0*/  IMAD.IADD R4, R116, 0x1, R3 ;  /* 0x0000000174047824 */ /* 0x000fe200078e0203 */
[----:B------:R-:W-:Y:S01]  /*32c0*/  LDS R103, [R0+0x400] ;  /* 0x0004000000677984 */ /* 0x000fe20000000800 */
[----:B------:R-:W-:-:S02]  /*32d0*/  IMAD.MOV.U32 R118, RZ, RZ, 0x90 ;  /* 0x00000090ff767424 */ /* 0x000fc400078e00ff */
[--C-:B------:R-:W-:Y:S01]  /*32e0*/  IMAD.IADD R9, R119, 0x1, R2.reuse ;  /* 0x0000000177097824 */ /* 0x100fe200078e0202 */
[----:B------:R-:W-:Y:S01]  /*32f0*/  @!PT LDS RZ, [RZ] ;  /* 0x00000000fffff984 */ /* 0x000fe20000000800 */
[----:B------:R-:W-:Y:S01]  /*3300*/  @!PT LDS RZ, [RZ] ;  /* 0x00000000fffff984 */ /* 0x000fe20000000800 */
[----:B------:R-:W-:Y:S01]  /*3310*/  @!PT LDS RZ, [RZ] ;  /* 0x00000000fffff984 */ /* 0x000fe20000000800 */
[----:B------:R-:W-:Y:S01]  /*3320*/  @!PT LDS RZ, [RZ] ;  /* 0x00000000fffff984 */ /* 0x000fe20000000800 */
[----:B------:R2:W-:Y:S06]  /*3330*/  MEMBAR.ALL.CTA ;  /* 0x0000000000007992 */ /* 0x0005ec0000008000 */
[----:B--2---:R-:W2:Y:S01]  /*3340*/  FENCE.VIEW.ASYNC.S ;  /* 0x00000000000073c6 */ /* 0x004ea20000000000 */
        /* <DEDUP_REMOVED lines=8> */
[----:B--2---:R-:W-:Y:S06]  /*33d0*/  BAR.SYNC.DEFER_BLOCKING 0x2, 0x80 ;  /* 0x0082000000007b1d */ /* 0x004fec0000010000 */
[----:B------:R-:W2:Y:S04]  /*33e0*/  LDS R3, [R14+0x12200] ;  /* 0x012200000e037984 */ /* 0x000ea80000000800 */
[----:B------:R-:W3:Y:S04]  /*33f0*/  LDS R5, [R4] ;  /* 0x0000000004057984 */ /* 0x000ee80000000800 */
[----:B------:R-:W4:Y:S04]  /*3400*/  LDS R6, [R21+0x12200] ;  /* 0x0122000015067984 */ /* 0x000f280000000800 */
[----:B------:R-:W0:Y:S01]  /*3410*/  LDS R8, [R7] ;  /* 0x0000000007087984 */ /* 0x000e220000000800 */
[----:B------:R-:W-:-:S03]  /*3420*/  NOP ;  /* 0x0000000000007918 */ /* 0x000fc60000000000 */
[----:B--2---:R-:W-:Y:S04]  /*3430*/  STS [R126+0x12200], R3 ;  /* 0x012200037e007388 */ /* 0x004fe80000000800 */
[----:B---3--:R-:W-:Y:S04]  /*3440*/  STS [R2], R5 ;  /* 0x0000000502007388 */ /* 0x008fe80000000800 */
[----:B----4-:R-:W-:Y:S04]  /*3450*/  STS [R13+0x12200], R6 ;  /* 0x012200060d007388 */ /* 0x010fe80000000800 */
[----:B0-----:R-:W-:Y:S04]  /*3460*/  STS [R15], R8 ;  /* 0x000000080f007388 */ /* 0x001fe80000000800 */
[----:B------:R-:W0:Y:S04]  /*3470*/  LDS R9, [R14+0x13200] ;  /* 0x013200000e097984 */ /* 0x000e280000000800 */
[----:B------:R-:W2:Y:S04]  /*3480*/  LDS R11, [R4+0x1000] ;  /* 0x00100000040b7984 */ /* 0x000ea80000000800 */
[----:B------:R-:W3:Y:S04]  /*3490*/  LDS R10, [R21+0x13200] ;  /* 0x01320000150a7984 */ /* 0x000ee80000000800 */
[----:B------:R-:W4:Y:S01]  /*34a0*/  LDS R12, [R7+0x1000] ;  /* 0x00100000070c7984 */ /* 0x000f220000000800 */
[----:B------:R-:W-:-:S03]  /*34b0*/  NOP ;  /* 0x0000000000007918 */ /* 0x000fc60000000000 */
[----:B0-----:R-:W-:Y:S04]  /*34c0*/  STS [R126+0x13200], R9 ;  /* 0x013200097e007388 */ /* 0x001fe80000000800 */
[----:B--2---:R-:W-:Y:S04]  /*34d0*/  STS [R2+0x1000], R11 ;  /* 0x0010000b02007388 */ /* 0x004fe80000000800 */
[----:B---3--:R-:W-:Y:S04]  /*34e0*/  STS [R13+0x13200], R10 ;  /* 0x0132000a0d007388 */ /* 0x008fe80000000800 */
[----:B----4-:R-:W-:Y:S04]  /*34f0*/  STS [R15+0x1000], R12 ;  /* 0x0010000c0f007388 */ /* 0x010fe80000000800 */
        /* <DEDUP_REMOVED lines=14> */
[----:B0-----:R0:W-:Y:S04]  /*35e0*/  STS [R126+0x15200], R9 ;  /* 0x015200097e007388 */ /* 0x0011e80000000800 */
[----:B--2---:R0:W-:Y:S04]  /*35f0*/  STS [R2+0x3000], R11 ;  /* 0x0030000b02007388 */ /* 0x0041e80000000800 */
[----:B---3--:R0:W-:Y:S04]  /*3600*/  STS [R13+0x15200], R10 ;  /* 0x0152000a0d007388 */ /* 0x0081e80000000800 */
[----:B----4-:R0:W-:Y:S01]  /*3610*/  STS [R15+0x3000], R12 ;  /* 0x0030000c0f007388 */ /* 0x0101e20000000800 */
[----:B------:R-:W-:-:S06]  /*3620*/  WARPGROUP.ARRIVE ;  /* 0x00000000000079c5 */ /* 0x000fcc0000000000 */
[----:B------:R-:W-:Y:S01]  /*3630*/  HGMMA.64x128x8.F32.TF32 R24, R96, gdesc[UR4], R24, gsb0 ;  /* 0x05e0000460187df0 */ /* 0x000fe20008002818 */
[----:B------:R-:W-:Y:S01]  /*3640*/  UIADD3 UR6, UR9, 0x10, URZ ;  /* 0x0000001009067890 */ /* 0x000fe2000fffe03f */
[----:B------:R-:W-:Y:S01]  /*3650*/  UMOV UR7, 0xc0000040 ;  /* 0xc000004000077882 */ /* 0x000fe20000000000 */
[----:B------:R-:W-:Y:S02]  /*3660*/  WARPGROUP.DEPBAR.LE gsb0, 0x0 ;  /* 0x00008000000079c5 */ /* 0x000fe40000010000 */
[----:B------:R0:W2:Y:S04]  /*3670*/  LDS R96, [R127+0x400] ;  /* 0x000400007f607984 */ /* 0x0000a80000000800 */
[----:B------:R0:W3:Y:S04]  /*3680*/  LDS R97, [R127+0x800] ;  /* 0x000800007f617984 */ /* 0x0000e80000000800 */
[----:B------:R0:W4:Y:S04]  /*3690*/  LDS R98, [R0+0x100] ;  /* 0x0001000000627984 */ /* 0x0001280000000800 */
[----:B------:R0:W0:Y:S01]  /*36a0*/  LDS R99, [R0+0x500] ;  /* 0x0005000000637984 */ /* 0x0000220000000800 */
        /* <DEDUP_REMOVED lines=8> */
[----:B------:R-:W-:Y:S03]  /*3730*/  HGMMA.64x128x8.F32.TF32 R24, R100, gdesc[UR4], R24, gsb0 ;  /* 0x05e0000464187df0 */ /* 0x000fe60008002818 */
[----:B------:R-:W-:Y:S02]  /*3740*/  WARPGROUP.DEPBAR.LE gsb0, 0x0 ;  /* 0x00008000000079c5 */ /* 0x000fe40000010000 */
[----:B------:R-:W-:Y:S05]  /*3750*/  @!P0 BRA `(.L_x_33) ;  /* 0x0000000000048947 */ /* 0x000fea0003800000 */
[----:B------:R-:W-:Y:S01]  /*3760*/  BPT.TRAP 0x1 ;  /* 0x000000040000795c */ /* 0x000fe20000300000 */
.L_x_33:
[----:B------:R-:W-:Y:S02]  /*3770*/  UISETP.GT.U32.AND UP0, UPT, UR42, 0x1, UPT ;  /* 0x000000012a00788c */ /* 0x000fe4000bf04070 */
[----:B------:R-:W-:-:S04]  /*3780*/  ULEA UR5, UR4, UR45, 0x3 ;  /* 0x0000002d04057291 */ /* 0x000fc8000f8e183f */
[----:B------:R-:W-:Y:S01]  /*3790*/  UIADD3 UR5, UR5, 0x48, URZ ;  /* 0x0000004805057890 */ /* 0x000fe2000fffe03f */
[----:B------:R-:W-:-:S03]  /*37a0*/  PLOP3.LUT P2, PT, PT, PT, UP0, 0x80, 0x0 ;  /* 0x000000000000781c */ /* 0x000fc60003f4f008 */
[----:B------:R-:W-:-:S09]  /*37b0*/  UPRMT UR5, URZ, 0x654, UR5 ;  /* 0x000006543f057896 */ /* 0x000fd20008000005 */
[----:B------:R-:W-:Y:S01]  /*37c0*/  SYNCS.ARRIVE.TRANS64.RED.A1T0 RZ, [UR5], RZ ;  /* 0x000000ffffff79a7 */ /* 0x000fe20008100405 */
[----:B------:R-:W-:Y:S05]  /*37d0*/  @P2 BRA `(.L_x_34) ;  /* 0x0000000000042947 */ /* 0x000fea0003800000 */
[----:B------:R-:W-:Y:S01]  /*37e0*/  BPT.TRAP 0x1 ;  /* 0x000000040000795c */ /* 0x000fe20000300000 */
.L_x_34:
[----:B------:R-:W-:Y:S01]  /*37f0*/  UIADD3 UR6, UR9, 0x20, URZ ;  /* 0x0000002009067890 */ /* 0x000fe2000fffe03f */
[----:B0-234-:R-:W-:Y:S01]  /*3800*/  WARPGROUP.ARRIVE ;  /* 0x00000000000079c5 */ /* 0x01dfe20000000000 */
[----:B------:R-:W-:Y:S01]  /*3810*/  UMOV UR7, 0xc0000040 ;  /* 0xc000004000077882 */ /* 0x000fe20000000000 */
[----:B------:R-:W-:-:S04]  /*3820*/  UIADD3 UR4, UR4, 0x1, URZ ;  /* 0x0000000104047890 */ /* 0x000fc8000fffe03f */
[----:B------:R-:W-:-:S05]  /*3830*/  UISETP.NE.AND UP0, UPT, UR4, 0x9, UPT ;  /* 0x000000090400788c */ /* 0x000fca000bf05270 */
[----:B------:R-:W-:Y:S01]  /*3840*/  HGMMA.64x128x8.F32.TF32 R24, R96, gdesc[UR4], R24, gsb0 ;  /* 0x05e0000460187df0 */ /* 0x000fe20008002818 */
[----:B------:R-:W-:Y:S02]  /*3850*/  USEL UR4, UR4, URZ, UP0 ;  /* 0x0000003f04047287 */ /* 0x000fe40008000000 */
[----:B------:R-:W-:Y:S02]  /*3860*/  WARPGROUP.DEPBAR.LE gsb0, 0x0 ;  /* 0x00008000000079c5 */ /* 0x000fe40000010000 */
[----:B------:R0:W1:Y:S04]  /*3870*/  LDS R100, [R127+0x500] ;  /* 0x000500007f647984 */ /* 0x0000680000000800 */
[----:B------:R0:W2:Y:S04]  /*3880*/  LDS R101, [R127+0x900] ;  /* 0x000900007f657984 */ /* 0x0000a80000000800 */
[----:B------:R0:W3:Y:S04]  /*3890*/  LDS R102, [R0+0x200] ;  /* 0x0002000000667984 */ /* 0x0000e80000000800 */
[----:B------:R0:W4:Y:S01]  /*38a0*/  LDS R103, [R0+0x600] ;  /* 0x0006000000677984 */ /* 0x0001220000000800 */
[----:B------:R-:W-:Y:S05]  /*38b0*/  @!P0 BRA `(.L_x_35) ;  /* 0x0000000000048947 */ /* 0x000fea0003800000 */
[----:B------:R-:W-:Y:S01]  /*38c0*/  BPT.TRAP 0x1 ;  /* 0x000000040000795c */ /* 0x000fe20000300000 */
.L_x_35:
[C---:B0-----:R-:W-:Y:S01]  /*38d0*/  IMAD.SHL.U32 R127, R20.reuse, 0x800, RZ ;  /* 0x00000800147f7824 */ /* 0x041fe200078e00ff */
[----:B------:R-:W-:Y:S01]  /*38e0*/  BSSY B0, `(.L_x_36) ;  /* 0x0000008000007945 */ /* 0x000fe20003800000 */
[----:B------:R-:W-:Y:S02]  /*38f0*/  IMAD R128, R20, 0x1000, R95 ;  /* 0x0000100014807824 */ /* 0x000fe400078e025f */
[----:B------:R-:W-:Y:S02]  /*3900*/  IMAD.IADD R0, R104, 0x1, R127 ;  /* 0x0000000168007824 */ /* 0x000fe400078e027f */
[----:B------:R-:W-:-:S03]  /*3910*/  IMAD.IADD R9, R115, 0x1, R128 ;  /* 0x0000000173097824 */ /* 0x000fc600078e0280 */
[----:B------:R-:W-:Y:S01]  /*3920*/  LEA R6, R0, UR45, 0x2 ;  /* 0x0000002d00067c11 */ /* 0x000fe2000f8e10ff */
[----:B------:R-:W-:Y:S06]  /*3930*/  @P1 BRA `(.L_x_37) ;  /* 0x0000000000081947 */ /* 0x000fec0003800000 */
[----:B------:R-:W0:Y:S02]  /*3940*/  SYNCS.PHASECHK.TRANS64.TRYWAIT P1, [R23+URZ], R132 ;  /* 0x00000084170075a7 */ /* 0x000e24000802017f */
[----:B0-----:R-:W-:Y:S05]  /*3950*/  @!P1 BRA `(.L_x_38) ;  /* 0x0000007400f09947 */ /* 0x001fea0003800000 */
.L_x_37:
[----:B------:R-:W-:Y:S05]  /*3960*/  BSYNC B0 ;  /* 0x0000000000007941 */ /* 0x000fea0003800000 */
.L_x_36:
[----:B------:R-:W-:Y:S01]  /*3970*/  ISETP.NE.AND P1, PT, R124, RZ, PT ;  /* 0x000000ff7c00720c */ /* 0x000fe20003f25270 */
[----:B------:R-:W-:Y:S01]  /*3980*/  IMAD.IADD R11, R117, 0x1, R128 ;  /* 0x00000001750b7824 */ /* 0x000fe200078e0280 */
[----:B------:R0:W0:Y:S01]  /*3990*/  LDS R96, [R6+0x200] ;  /* 0x0002000006607984 */ /* 0x0000220000000800 */
[C-C-:B------:R-:W-:Y:S01]  /*39a0*/  IMAD R3, R9.reuse, 0x4, R114.reuse ;  /* 0x0000000409037824 */ /* 0x140fe200078e0272 */
[----:B------:R-:W-:Y:S01]  /*39b0*/  LEA R9, R9, UR45, 0x2 ;  /* 0x0000002d09097c11 */ /* 0x000fe2000f8e10ff */
[C---:B------:R-:W-:Y:S01]  /*39c0*/  VIADD R0, R6.reuse, 0x200 ;  /* 0x0000020006007836 */ /* 0x040fe20000000000 */
[----:B------:R0:W0:Y:S01]  /*39d0*/  LDS R97, [R6+0x600] ;  /* 0x0006000006617984 */ /* 0x0000220000000800 */
[C---:B------:R-:W-:Y:S01]  /*39e0*/  IMAD R7, R11.reuse, 0x4, R114 ;  /* 0x000000040b077824 */ /* 0x040fe200078e0272 */
[----:B------:R-:W-:Y:S01]  /*39f0*/  LEA R11, R11, UR45, 0x2 ;  /* 0x0000002d0b0b7c11 */ /* 0x000fe2000f8e10ff */
[----:B------:R-:W-:Y:S01]  /*3a00*/  VIADD R5, R6, 0x290 ;  /* 0x0000029006057836 */ /* 0x000fe20000000000 */
[----:B------:R-:W-:Y:S01]  /*3a10*/  UMOV UR5, 0xffffffff ;  /* 0xffffffff00057882 */ /* 0x000fe20000000000 */
[----:B------:R-:W-:-:S02]  /*3a20*/  IMAD.IADD R10, R116, 0x1, R3 ;  /* 0x00000001740a7824 */ /* 0x000fc400078e0203 */
[----:B------:R-:W-:Y:S01]  /*3a30*/  @P1 VIADD R5, R0, 0x70 ;  /* 0x0000007000051836 */ /* 0x000fe20000000000 */
[----:B------:R0:W0:Y:S01]  /*3a40*/  LDS R3, [R11+0x12200] ;  /* 0x012200000b037984 */ /* 0x0000220000000800 */
[----:B------:R-:W-:Y:S02]  /*3a50*/  IMAD.IADD R12, R116, 0x1, R7 ;  /* 0x00000001740c7824 */ /* 0x000fe400078e0207 */
[----:B------:R-:W-:Y:S01]  /*3a60*/  IMAD R126, R20, 0x1000, R94 ;  /* 0x00001000147e7824 */ /* 0x000fe200078e025e */
[----:B------:R0:W0:Y:S04]  /*3a70*/  LDS R0, [R9+0x12200] ;  /* 0x0122000009007984 */ /* 0x0000280000000800 */
[----:B------:R0:W0:Y:S04]  /*3a80*/  LDS R2, [R10] ;  /* 0x000000000a027984 */ /* 0x0000280000000800 */
[----:B------:R0:W0:Y:S04]  /*3a90*/  LDS R4, [R12] ;  /* 0x000000000c047984 */ /* 0x0000280000000800 */
[----:B------:R0:W0:Y:S04]  /*3aa0*/  LDS R98, [R5] ;  /* 0x0000000005627984 */ /* 0x0000280000000800 */
[----:B------:R0:W0:Y:S01]  /*3ab0*/  LDS R99, [R5+0x400] ;  /* 0x0004000005637984 */ /* 0x0000220000000800 */
[----:B------:R-:W-:Y:S05]  /*3ac0*/  BRA.DIV UR5, `(.L_x_39) ;  /* 0x0000007605a87947 */ /* 0x000fea000b800000 */
[--C-:B------:R-:W-:Y:S01]  /*3ad0*/  IMAD.IADD R13, R115, 0x1, R126.reuse ;  /* 0x00000001730d7824 */ /* 0x100fe200078e027e */
[----:B------:R-:W-:Y:S01]  /*3ae0*/  NOP ;  /* 0x0000000000007918 */ /* 0x000fe20000000000 */
[----:B0-----:R-:W-:Y:S02]  /*3af0*/  IMAD.IADD R5, R117, 0x1, R126 ;  /* 0x0000000175057824 */ /* 0x001fe400078e027e */
[C-C-:B------:R-:W-:Y:S01]  /*3b00*/  IMAD R21, R13.reuse, 0x4, R114.reuse ;  /* 0x000000040d157824 */ /* 0x140fe200078e0272 */
[----:B------:R-:W-:Y:S01]  /*3b10*/  LEA R13, R13, UR45, 0x2 ;  /* 0x0000002d0d0d7c11 */ /* 0x000fe2000f8e10ff */
[C---:B------:R-:W-:Y:S01]  /*3b20*/  IMAD R23, R5.reuse, 0x4, R114 ;  /* 0x0000000405177824 */ /* 0x040fe200078e0272 */
[----:B------:R-:W-:Y:S01]  /*3b30*/  LEA R14, R5, UR45, 0x2 ;  /* 0x0000002d050e7c11 */ /* 0x000fe2000f8e10ff */
[C---:B------:R-:W-:Y:S02]  /*3b40*/  IMAD.IADD R21, R118.reuse, 0x1, R21 ;  /* 0x0000000176157824 */ /* 0x040fe400078e0215 */
[----:B------:R-:W-:Y:S01]  /*3b50*/  IMAD.IADD R23, R118, 0x1, R23 ;  /* 0x0000000176177824 */ /* 0x000fe200078e0217 */
[----:B------:R-:W-:Y:S04]  /*3b60*/  STS [R13+0x12200], R0 ;  /* 0x012200000d007388 */ /* 0x000fe80000000800 */
        /* <DEDUP_REMOVED lines=26> */
.L_x_219:
[----:B-1----:R1:W-:Y:S01]  /*3d10*/  STS [R13+0x15200], R6 ;  /* 0x015200060d007388 */ /* 0x0023e20000000800 */
[----:B------:R-:W-:Y:S05]  /*3d20*/  WARPSYNC.ALL ;  /* 0x0000000000007948 */ /* 0x000fea0003800000 */
[----:B--2---:R1:W-:Y:S04]  /*3d30*/  STS [R21+0x3000], R8 ;  /* 0x0030000815007388 */ /* 0x0043e80000000800 */
[----:B---3--:R1:W-:Y:S04]  /*3d40*/  STS [R14+0x15200], R5 ;  /* 0x015200050e007388 */ /* 0x0083e80000000800 */
[----:B0-----:R1:W-:Y:S01]  /*3d50*/  STS [R23+0x3000], R132 ;  /* 0x0030008417007388 */ /* 0x0013e20000000800 */
[----:B------:R-:W-:Y:S01]  /*3d60*/  UIADD3 UR6, UR9, 0x30, URZ ;  /* 0x0000003009067890 */ /* 0x000fe2000fffe03f */
[----:B----4-:R-:W-:Y:S01]  /*3d70*/  WARPGROUP.ARRIVE ;  /* 0x00000000000079c5 */ /* 0x010fe20000000000 */
[----:B------:R-:W-:Y:S01]  /*3d80*/  UMOV UR7, 0xc0000040 ;  /* 0xc000004000077882 */ /* 0x000fe20000000000 */
[C---:B------:R-:W-:Y:S01]  /*3d90*/  ISETP.GT.AND P1, PT, R130.reuse, 0x2, PT ;  /* 0x000000028200780c */ /* 0x040fe20003f24270 */
[----:B------:R-:W-:Y:S01]  /*3da0*/  VIADD R130, R130, 0xffffffff ;  /* 0xffffffff82827836 */ /* 0x000fe20000000000 */
[----:B------:R-:W-:-:S13]  /*3db0*/  R2UR UR5, R20 ;  /* 0x00000000140572ca */ /* 0x000fda00000e0000 */
[----:B------:R-:W-:Y:S03]  /*3dc0*/  HGMMA.64x128x8.F32.TF32 R24, R100, gdesc[UR4], R24, gsb0 ;  /* 0x05e0000464187df0 */ /* 0x000fe60008002818 */
[----:B------:R-:W-:Y:S02]  /*3dd0*/  WARPGROUP.DEPBAR.LE gsb0, 0x0 ;  /* 0x00008000000079c5 */ /* 0x000fe40000010000 */
[----:B-1----:R-:W-:Y:S05]  /*3de0*/  @P1 BRA `(.L_x_40) ;  /* 0xfffffff000941947 */ /* 0x002fea000383ffff */
.L_x_31:
[----:B------:R-:W-:Y:S01]  /*3df0*/  IMAD.IADD R127, R104, 0x1, R127 ;  /* 0x00000001687f7824 */ /* 0x000fe200078e027f */
[----:B------:R-:W-:Y:S01]  /*3e00*/  ISETP.NE.AND P1, PT, R124, RZ, PT ;  /* 0x000000ff7c00720c */ /* 0x000fe20003f25270 */
[--C-:B------:R-:W-:Y:S01]  /*3e10*/  IMAD.IADD R3, R119, 0x1, R128.reuse ;  /* 0x0000000177037824 */ /* 0x100fe200078e0280 */
[----:B------:R-:W-:Y:S01]  /*3e20*/  LEA R20, R20, UR8, 0xa ;  /* 0x0000000814147c11 */ /* 0x000fe2000f8e50ff */
[----:B0-----:R-:W-:Y:S01]  /*3e30*/  IMAD.IADD R7, R120, 0x1, R128 ;  /* 0x0000000178077824 */ /* 0x001fe200078e0280 */
[----:B------:R-:W-:Y:S01]  /*3e40*/  LEA R127, R127, UR45, 0x2 ;  /* 0x0000002d7f7f7c11 */ /* 0x000fe2000f8e10ff */
[C-C-:B------:R-:W-:Y:S01]  /*3e50*/  IMAD R5, R3.reuse, 0x4, R114.reuse ;  /* 0x0000000403057824 */ /* 0x140fe200078e0272 */
[----:B------:R-:W-:Y:S01]  /*3e60*/  LEA R14, R3, UR45, 0x2 ;  /* 0x0000002d030e7c11 */ /* 0x000fe2000f8e10ff */
[C---:B------:R-:W-:Y:S01]  /*3e70*/  IMAD R9, R7.reuse, 0x4, R114 ;  /* 0x0000000407097824 */ /* 0x040fe200078e0272 */
[----:B------:R-:W-:Y:S01]  /*3e80*/  LEA R15, R7, UR45, 0x2 ;  /* 0x0000002d070f7c11 */ /* 0x000fe2000f8e10ff */
[C---:B------:R-:W-:Y:S01]  /*3e90*/  VIADD R2, R127.reuse, 0x300 ;  /* 0x000003007f027836 */ /* 0x040fe20000000000 */
[----:B------:R-:W-:Y:S01]  /*3ea0*/  LDS R100, [R127+0x300] ;  /* 0x000300007f647984 */ /* 0x000fe20000000800 */
[----:B------:R-:W-:Y:S01]  /*3eb0*/  VIADD R0, R127, 0x390 ;  /* 0x000003907f007836 */ /* 0x000fe20000000000 */
[----:B------:R-:W-:Y:S01]  /*3ec0*/  R2UR UR6, R20 ;  /* 0x00000000140672ca */ /* 0x000fe200000e0000 */
[----:B------:R-:W-:Y:S01]  /*3ed0*/  @P1 VIADD R0, R2, 0x70 ;  /* 0x0000007002001836 */ /* 0x000fe20000000000 */
[----:B------:R-:W-:Y:S01]  /*3ee0*/  LDS R101, [R127+0x700] ;  /* 0x000700007f657984 */ /* 0x000fe20000000800 */
[----:B------:R-:W-:-:S02]  /*3ef0*/  IMAD.IADD R5, R116, 0x1, R5 ;  /* 0x0000000174057824 */ /* 0x000fc400078e0205 */
[----:B------:R-:W-:Y:S01]  /*3f00*/  IMAD.IADD R9, R116, 0x1, R9 ;  /* 0x0000000174097824 */ /* 0x000fe200078e0209 */
[----:B------:R-:W-:Y:S01]  /*3f10*/  LDS R102, [R0] ;  /* 0x0000000000667984 */ /* 0x000fe20000000800 */
[--C-:B------:R-:W-:Y:S02]  /*3f20*/  IMAD.IADD R119, R119, 0x1, R126.reuse ;  /* 0x0000000177777824 */ /* 0x100fe400078e027e */
[----:B------:R-:W-:Y:S01]  /*3f30*/  IMAD.IADD R11, R120, 0x1, R126 ;  /* 0x00000001780b7824 */ /* 0x000fe200078e027e */
[----:B------:R-:W-:Y:S01]  /*3f40*/  LDS R103, [R0+0x400] ;  /* 0x0004000000677984 */ /* 0x000fe20000000800 */
[C-C-:B------:R-:W-:Y:S01]  /*3f50*/  IMAD R7, R119.reuse, 0x4, R114.reuse ;  /* 0x0000000477077824 */ /* 0x140fe200078e0272 */
[----:B------:R-:W-:Y:S01]  /*3f60*/  LEA R119, R119, UR45, 0x2 ;  /* 0x0000002d77777c11 */ /* 0x000fe2000f8e10ff */
[C---:B------:R-:W-:Y:S01]  /*3f70*/  IMAD R13, R11.reuse, 0x4, R114 ;  /* 0x000000040b0d7824 */ /* 0x040fe200078e0272 */
[----:B------:R-:W-:Y:S01]  /*3f80*/  @!PT LDS RZ, [RZ] ;  /* 0x00000000fffff984 */ /* 0x000fe20000000800 */
[----:B------:R-:W-:Y:S01]  /*3f90*/  @!PT LDS RZ, [RZ] ;  /* 0x00000000fffff984 */ /* 0x000fe20000000800 */
[----:B------:R-:W-:Y:S01]  /*3fa0*/  @!PT LDS RZ, [RZ] ;  /* 0x00000000fffff984 */ /* 0x000fe20000000800 */
[----:B------:R-:W-:Y:S01]  /*3fb0*/  @!PT LDS RZ, [RZ] ;  /* 0x00000000fffff984 */ /* 0x000fe20000000800 */
[----:B------:R0:W-:Y:S06]  /*3fc0*/  MEMBAR.ALL.CTA ;  /* 0x0000000000007992 */ /* 0x0001ec0000008000 */
[----:B0-----:R-:W0:Y:S01]  /*3fd0*/  FENCE.VIEW.ASYNC.S ;  /* 0x00000000000073c6 */ /* 0x001e220000000000 */
[C---:B------:R-:W-:Y:S01]  /*3fe0*/  IMAD.IADD R8, R118.reuse, 0x1, R7 ;  /* 0x0000000176087824 */ /* 0x040fe200078e0207 */
[----:B------:R-:W-:Y:S01]  /*3ff0*/  LEA R23, R11, UR45, 0x2 ;  /* 0x0000002d0b177c11 */ /* 0x000fe2000f8e10ff */
[----:B------:R-:W-:-:S02]  /*4000*/  IMAD.IADD R13, R118, 0x1, R13 ;  /* 0x00000001760d7824 */ /* 0x000fc400078e020d */
[----:B------:R-:W-:-:S05]  /*4010*/  IMAD.MOV.U32 R21, RZ, RZ, -0x3fffffc0 ;  /* 0xc0000040ff157424 */ /* 0x000fca00078e00ff */
[----:B------:R-:W-:Y:S01]  /*4020*/  R2UR UR7, R21 ;  /* 0x00000000150772ca */ /* 0x000fe200000e0000 */
[----:B0-----:R-:W-:Y:S06]  /*4030*/  BAR.SYNC.DEFER_BLOCKING 0x2, 0x80 ;  /* 0x0082000000007b1d */ /* 0x001fec0000010000 */
[----:B------:R-:W0:Y:S04]  /*4040*/  LDS R2, [R14+0x12200] ;  /* 0x012200000e027984 */ /* 0x000e280000000800 */
[----:B------:R-:W1:Y:S04]  /*4050*/  LDS R3, [R5] ;  /* 0x0000000005037984 */ /* 0x000e680000000800 */
[----:B------:R-:W2:Y:S04]  /*4060*/  LDS R4, [R15+0x12200] ;  /* 0x012200000f047984 */ /* 0x000ea80000000800 */
[----:B------:R-:W3:Y:S01]  /*4070*/  LDS R6, [R9] ;  /* 0x0000000009067984 */ /* 0x000ee20000000800 */
[----:B------:R-:W-:-:S03]  /*4080*/  NOP ;  /* 0x0000000000007918 */ /* 0x000fc60000000000 */
[----:B0-----:R-:W-:Y:S04]  /*4090*/  STS [R119+0x12200], R2 ;  /* 0x0122000277007388 */ /* 0x001fe80000000800 */
[----:B-1----:R-:W-:Y:S04]  /*40a0*/  STS [R8], R3 ;  /* 0x0000000308007388 */ /* 0x002fe80000000800 */
        /* <DEDUP_REMOVED lines=18> */
[----:B--2---:R-:W-:Y:S01]  /*41d0*/  STS [R23+0x14200], R4 ;  /* 0x0142000417007388 */ /* 0x004fe20000000800 */
[----:B0-----:R-:W-:-:S03]  /*41e0*/  VIADD R2, R20, 0x10 ;  /* 0x0000001014027836 */ /* 0x001fc60000000000 */
[----:B---3--:R-:W-:Y:S01]  /*41f0*/  STS [R13+0x2000], R6 ;  /* 0x002000060d007388 */ /* 0x008fe20000000800 */
[----:B-1----:R-:W-:-:S03]  /*4200*/  IMAD.MOV.U32 R3, RZ, RZ, -0x3fffffc0 ;  /* 0xc0000040ff037424 */ /* 0x002fc600078e00ff */
        /* <DEDUP_REMOVED lines=9> */
[----:B------:R-:W-:-:S06]  /*42a0*/  WARPGROUP.ARRIVE ;  /* 0x00000000000079c5 */ /* 0x000fcc0000000000 */
[----:B------:R-:W-:Y:S01]  /*42b0*/  HGMMA.64x128x8.F32.TF32 R24, R96, gdesc[UR4], R24, gsb0 ;  /* 0x05e0000460187df0 */ /* 0x000fe20008002818 */
[----:B------:R-:W-:Y:S02]  /*42c0*/  R2UR UR6, R2 ;  /* 0x00000000020672ca */ /* 0x000fe400000e0000 */
[----:B------:R-:W-:Y:S01]  /*42d0*/  R2UR UR7, R3 ;  /* 0x00000000030772ca */ /* 0x000fe200000e0000 */
[----:B------:R-:W-:Y:S02]  /*42e0*/  WARPGROUP.DEPBAR.LE gsb0, 0x0 ;  /* 0x00008000000079c5 */ /* 0x000fe40000010000 */
[----:B------:R0:W1:Y:S04]  /*42f0*/  LDS R96, [R127+0x400] ;  /* 0x000400007f607984 */ /* 0x0000680000000800 */
[----:B------:R0:W2:Y:S04]  /*4300*/  LDS R97, [R127+0x800] ;  /* 0x000800007f617984 */ /* 0x0000a80000000800 */
[----:B------:R0:W3:Y:S04]  /*4310*/  LDS R98, [R0+0x100] ;  /* 0x0001000000627984 */ /* 0x0000e80000000800 */
[----:B------:R0:W4:Y:S01]  /*4320*/  LDS R99, [R0+0x500] ;  /* 0x0005000000637984 */ /* 0x0001220000000800 */
[----:B------:R-:W-:Y:S01]  /*4330*/  @!PT LDS RZ, [RZ] ;  /* 0x00000000fffff984 */ /* 0x000fe20000000800 */
[----:B------:R-:W-:Y:S01]  /*4340*/  @!PT LDS RZ, [RZ] ;  /* 0x00000000fffff984 */ /* 0x000fe20000000800 */
[----:B------:R-:W-:Y:S01]  /*4350*/  @!PT LDS RZ, [RZ] ;  /* 0x00000000fffff984 */ /* 0x000fe20000000800 */
[----:B------:R-:W-:Y:S01]  /*4360*/  @!PT LDS RZ, [RZ] ;  /* 0x00000000fffff984 */ /* 0x000fe20000000800 */
[----:B------:R0:W-:Y:S06]  /*4370*/  MEMBAR.ALL.CTA ;  /* 0x0000000000007992 */ /* 0x0001ec0000008000 */
[----:B0-----:R-:W0:Y:S02]  /*4380*/  FENCE.VIEW.ASYNC.S ;  /* 0x00000000000073c6 */ /* 0x001e240000000000 */
[----:B0-----:R-:W-:Y:S06]  /*4390*/  BAR.SYNC.DEFER_BLOCKING 0x2, 0x80 ;  /* 0x0082000000007b1d */ /* 0x001fec0000010000 */
[----:B------:R-:W-:-:S06]  /*43a0*/  WARPGROUP.ARRIVE ;  /* 0x00000000000079c5 */ /* 0x000fcc0000000000 */
[----:B------:R-:W-:Y:S03]  /*43b0*/  HGMMA.64x128x8.F32.TF32 R24, R100, gdesc[UR4], R24, gsb0 ;  /* 0x05e0000464187df0 */ /* 0x000fe60008002818 */
[----:B------:R-:W-:Y:S02]  /*43c0*/  WARPGROUP.DEPBAR.LE gsb0, 0x0 ;  /* 0x00008000000079c5 */ /* 0x000fe40000010000 */
[----:B------:R-:W-:Y:S05]  /*43d0*/  @!P0 BRA `(.L_x_41) ;  /* 0x0000000000048947 */ /* 0x000fea0003800000 */
[----:B------:R-:W-:Y:S01]  /*43e0*/  BPT.TRAP 0x1 ;  /* 0x000000040000795c */ /* 0x000fe20000300000 */
.L_x_41:
        /* <DEDUP_REMOVED lines=8> */
.L_x_42:
[C---:B------:R-:W-:Y:S01]  /*4470*/  VIADD R2, R20.reuse, 0x20 ;  /* 0x0000002014027836 */ /* 0x040fe20000000000 */
[----:B-1234-:R-:W-:Y:S01]  /*4480*/  WARPGROUP.ARRIVE ;  /* 0x00000000000079c5 */ /* 0x01efe20000000000 */
[----:B------:R-:W-:Y:S02]  /*4490*/  IMAD.MOV.U32 R3, RZ, RZ, -0x3fffffc0 ;  /* 0xc0000040ff037424 */ /* 0x000fe400078e00ff */
[----:B------:R-:W-:Y:S01]  /*44a0*/  VIADD R20, R20, 0x30 ;  /* 0x0000003014147836 */ /* 0x000fe20000000000 */
[----:B------:R-:W-:Y:S01]  /*44b0*/  R2UR UR6, R2 ;  /* 0x00000000020672ca */ /* 0x000fe200000e0000 */
[----:B------:R-:W-:Y:S01]  /*44c0*/  IMAD.MOV.U32 R21, RZ, RZ, -0x3fffffc0 ;  /* 0xc0000040ff157424 */ /* 0x000fe200078e00ff */
[----:B------:R-:W-:-:S13]  /*44d0*/  R2UR UR7, R3 ;  /* 0x00000000030772ca */ /* 0x000fda00000e0000 */
[----:B------:R-:W-:Y:S01]  /*44e0*/  HGMMA.64x128x8.F32.TF32 R24, R96, gdesc[UR4], R24, gsb0 ;  /* 0x05e0000460187df0 */ /* 0x000fe20008002818 */
[----:B------:R-:W-:Y:S02]  /*44f0*/  R2UR UR6, R20 ;  /* 0x00000000140672ca */ /* 0x000fe400000e0000 */
[----:B------:R-:W-:Y:S01]  /*4500*/  R2UR UR7, R21 ;  /* 0x00000000150772ca */ /* 0x000fe200000e0000 */
        /* <DEDUP_REMOVED lines=8> */
.L_x_27:
[----:B------:R0:W-:Y:S01]  /*4590*/  SYNCS.ARRIVE.TRANS64.A1T0 RZ, [R123+UR50], RZ ;  /* 0x000000ff7bff79a7 */ /* 0x0001e20008100032 */
[----:B------:R-:W-:Y:S05]  /*45a0*/  @!P0 BRA `(.L_x_43) ;  /* 0x0000000000048947 */ /* 0x000fea0003800000 */
[----:B------:R-:W-:Y:S01]  /*45b0*/  BPT.TRAP 0x1 ;  /* 0x000000040000795c */ /* 0x000fe20000300000 */
.L_x_43:
[----:B------:R-:W-:Y:S02]  /*45c0*/  UIADD3 UR6, UR47, UR41, URZ ;  /* 0x000000292f067290 */ /* 0x000fe4000fffe03f */
[----:B------:R-:W-:Y:S02]  /*45d0*/  UISETP.GT.U32.AND UP0, UPT, UR42, 0x1, UPT ;  /* 0x000000012a00788c */ /* 0x000fe4000bf04070 */
[----:B------:R-:W-:-:S04]  /*45e0*/  UIMAD.WIDE.U32 UR4, UR6, 0x38e38e39, URZ ;  /* 0x38e38e39060478a5 */ /* 0x000fc8000f8e003f */
[----:B------:R-:W-:Y:S01]  /*45f0*/  USHF.R.U32.HI UR4, URZ, 0x1, UR5 ;  /* 0x000000013f047899 */ /* 0x000fe20008011605 */
[----:B------:R-:W-:-:S03]  /*4600*/  PLOP3.LUT P0, PT, PT, PT, UP0, 0x80, 0x0 ;  /* 0x000000000000781c */ /* 0x000fc60003f0f008 */
[----:B------:R-:W-:-:S04]  /*4610*/  UIMAD UR6, UR4, -0x9, UR6 ;  /* 0xfffffff7040678a4 */ /* 0x000fc8000f8e0206 */
[----:B------:R-:W-:-:S04]  /*4620*/  ULEA UR6, UR6, UR45, 0x3 ;  /* 0x0000002d06067291 */ /* 0x000fc8000f8e183f */
[----:B------:R-:W-:-:S04]  /*4630*/  UIADD3 UR6, UR6, 0x48, URZ ;  /* 0x0000004806067890 */ /* 0x000fc8000fffe03f */
[----:B------:R-:W-:-:S09]  /*4640*/  UPRMT UR6, URZ, 0x654, UR6 ;  /* 0x000006543f067896 */ /* 0x000fd20008000006 */
[----:B------:R-:W-:Y:S01]  /*4650*/  SYNCS.ARRIVE.TRANS64.RED.A1T0 RZ, [UR6], RZ ;  /* 0x000000ffffff79a7 */ /* 0x000fe20008100406 */
[----:B------:R-:W-:Y:S05]  /*4660*/  @P0 BRA `(.L_x_44) ;  /* 0x0000000000040947 */ /* 0x000fea0003800000 */
[----:B------:R-:W-:Y:S01]  /*4670*/  BPT.TRAP 0x1 ;  /* 0x000000040000795c */ /* 0x000fe20000300000 */
.L_x_44:
[----:B------:R-:W-:Y:S01]  /*4680*/  SHF.L.U32 R0, R122, 0x1f, RZ ;  /* 0x0000001f7a007819 */ /* 0x000fe200000006ff */
[----:B------:R-:W-:Y:S01]  /*4690*/  UIADD3 UR41, UR48, UR41, URZ ;  /* 0x0000002930297290 */ /* 0x000fe2000fffe03f */
[----:B------:R-:W-:Y:S01]  /*46a0*/  SHF.R.S32.HI R15, RZ, 0x1f, R16 ;  /* 0x0000001fff0f7819 */ /* 0x000fe20000011410 */
[----:B------:R-:W-:Y:S01]  /*46b0*/  UISETP.GE.U32.AND UP1, UPT, UR48, 0x9, UPT ;  /* 0x000000093000788c */ /* 0x000fe2000bf26070 */
[----:B------:R-:W1:Y:S01]  /*46c0*/  SYNCS.PHASECHK.TRANS64.TRYWAIT P0, [R111+URZ+0x8], R0 ;  /* 0x000008006f0075a7 */ /* 0x000e62000800017f */
[----:B------:R-:W-:-:S04]  /*46d0*/  UISETP.GT.U32.AND UP0, UPT, UR41, 0x8, UPT ;  /* 0x000000082900788c */ /* 0x000fc8000bf04070 */
[----:B------:R-:W-:-:S04]  /*46e0*/  UISETP.LT.U32.AND UP0, UPT, UR48, 0x9, UP0 ;  /* 0x000000093000788c */ /* 0x000fc80008701070 */
[----:B------:R-:W-:Y:S02]  /*46f0*/  USEL UR6, URZ, 0x1, !UP0 ;  /* 0x000000013f067887 */ /* 0x000fe4000c000000 */
[----:B------:R-:W-:Y:S02]  /*4700*/  @UP1 UIMAD.WIDE.U32 UR4, UR41, 0x38e38e39, URZ ;  /* 0x38e38e39290418a5 */ /* 0x000fe4000f8e003f */
[----:B------:R-:W-:Y:S02]  /*4710*/  ULOP3.LUT UR40, UR40, UR6, URZ, 0x3c, !UPT ;  /* 0x0000000628287292 */ /* 0x000fe4000f8e3c3f */
[----:B------:R-:W-:-:S04]  /*4720*/  @UP1 USHF.R.U32.HI UR4, URZ, 0x1, UR5 ;  /* 0x000000013f041899 */ /* 0x000fc80008011605 */
[----:B------:R-:W-:Y:S01]  /*4730*/  @UP1 ULOP3.LUT UR40, UR40, 0x1, UR4, 0x78, !UPT ;  /* 0x0000000128281892 */ /* 0x000fe2000f8e7804 */
[----:B-1----:R-:W-:Y:S11]  /*4740*/  @!P0 BRA `(.L_x_45) ;  /* 0x0000006c004c8947 */ /* 0x002ff60003800000 */
.L_x_220:
[C---:B-1----:R-:W-:Y:S01]  /*4750*/  IMAD.SHL.U32 R0, R19.reuse, 0x40, RZ ;  /* 0x0000004013007824 */ /* 0x042fe200078e00ff */
[----:B------:R-:W-:Y:S01]  /*4760*/  ULDC UR6, c[0x0][0x284] ;  /* 0x0000a10000067ab9 */ /* 0x000fe20000000800 */
[----:B------:R-:W-:Y:S01]  /*4770*/  IMAD.SHL.U32 R22, R22, 0x80, RZ ;  /* 0x0000008016167824 */ /* 0x000fe200078e00ff */
[----:B------:R-:W-:Y:S01]  /*4780*/  ULDC.64 UR4, c[0x0][0x5d0] ;  /* 0x0001740000047ab9 */ /* 0x000fe20000000a00 */
[----:B------:R-:W-:Y:S01]  /*4790*/  IMAD.WIDE R6, R19, 0x40, R90 ;  /* 0x0000004013067825 */ /* 0x000fe200078e025a */
[----:B------:R-:W-:Y:S01]  /*47a0*/  ISETP.GE.AND P0, PT, R0, UR6, PT ;  /* 0x0000000600007c0c */ /* 0x000fe2000bf06270 */
[----:B------:R-:W-:Y:S01]  /*47b0*/  ULDC UR6, c[0x0][0x288] ;  /* 0x0000a20000067ab9 */ /* 0x000fe20000000800 */
[----:B------:R-:W-:Y:S01]  /*47c0*/  SHF.R.S32.HI R23, RZ, 0x1f, R22 ;  /* 0x0000001fff177819 */ /* 0x000fe20000011416 */
[----:B------:R-:W-:Y:S01]  /*47d0*/  IMAD R5, R15, UR4, RZ ;  /* 0x000000040f057c24 */ /* 0x000fe2000f8e02ff */
[----:B------:R-:W-:Y:S01]  /*47e0*/  ISETP.GE.OR P0, PT, R22, UR6, P0 ;  /* 0x0000000616007c0c */ /* 0x000fe20008706670 */
[----:B------:R-:W-:-:S04]  /*47f0*/  IMAD.WIDE.U32 R2, R16, UR4, R92 ;  /* 0x0000000410027c25 */ /* 0x000fc8000f8e005c */
[----:B------:R-:W-:Y:S01]  /*4800*/  IMAD R5, R16, UR5, R5 ;  /* 0x0000000510057c24 */ /* 0x000fe2000f8e0205 */
[----:B------:R-:W-:Y:S01]  /*4810*/  IADD3 R2, P1, R22, R2, RZ ;  /* 0x0000000216027210 */ /* 0x000fe20007f3e0ff */
[----:B------:R-:W-:Y:S02]  /*4820*/  ULDC.64 UR4, c[0x0][0x5c8] ;  /* 0x0001720000047ab9 */ /* 0x000fe40000000a00 */
[----:B------:R-:W-:Y:S01]  /*4830*/  IMAD R9, R7, UR4, RZ ;  /* 0x0000000407097c24 */ /* 0x000fe2000f8e02ff */
[----:B------:R-:W-:-:S03]  /*4840*/  IADD3.X R3, R23, R3, R5, P1, !PT ;  /* 0x0000000317037210 */ /* 0x000fc60000ffe405 */
[C---:B------:R-:W-:Y:S02]  /*4850*/  IMAD R9, R6.reuse, UR5, R9 ;  /* 0x0000000506097c24 */ /* 0x040fe4000f8e0209 */
[----:B------:R-:W-:Y:S01]  /*4860*/  IMAD.WIDE.U32 R20, R6, UR4, R2 ;  /* 0x0000000406147c25 */ /* 0x000fe2000f8e0002 */
[----:B------:R-:W-:Y:S06]  /*4870*/  @P0 BRA `(.L_x_46) ;  /* 0x0000003c00d00947 */ /* 0x000fec0003800000 */
[----:B-----5:R-:W-:Y:S01]  /*4880*/  FSETP.NEU.AND P2, PT, R89, RZ, PT ;  /* 0x000000ff5900720b */ /* 0x020fe20003f4d000 */
[----:B------:R-:W-:Y:S01]  /*4890*/  IMAD.IADD R14, R110, 0x1, -R22 ;  /* 0x000000016e0e7824 */ /* 0x000fe200078e0a16 */
[----:B------:R-:W-:Y:S01]  /*48a0*/  BSSY B0, `(.L_x_46) ;  /* 0x00003f1000007945 */ /* 0x000fe20003800000 */
[----:B------:R-:W-:Y:S02]  /*48b0*/  IMAD.IADD R0, R113, 0x1, -R0 ;  /* 0x0000000171007824 */ /* 0x000fe400078e0a00 */
[----:B------:R-:W-:Y:S01]  /*48c0*/  IMAD.IADD R103, R21, 0x1, R9 ;  /* 0x0000000115677824 */ /* 0x000fe200078e0209 */
[----:B------:R-:W-:-:S04]  /*48d0*/  ISETP.GT.AND P0, PT, R14, RZ, PT ;  /* 0x000000ff0e00720c */ /* 0x000fc80003f04270 */
[----:B------:R-:W-:-:S03]  /*48e0*/  ISETP.GT.AND P1, PT, R0, RZ, P0 ;  /* 0x000000ff0000720c */ /* 0x000fc60000724270 */
[----:B------:R-:W-:Y:S10]  /*48f0*/  @!P2 BRA `(.L_x_47) ;  /* 0x0000002c0014a947 */ /* 0x000ff40003800000 */
[----:B------:R-:W1:Y:S01]  /*4900*/  LDC.64 R10, c[0x0][0x5b0] ;  /* 0x00016c00ff0a7b82 */ /* 0x000e620000000a00 */
[----:B------:R-:W-:-:S07]  /*4910*/  ULDC.64 UR4, c[0x0][0x5c0] ;  /* 0x0001700000047ab9 */ /* 0x000fce0000000a00 */
[----:B------:R-:W2:Y:S08]  /*4920*/  LDC.64 R98, c[0x0][0x5b8] ;  /* 0x00016e00ff627b82 */ /* 0x000eb00000000a00 */
[----:B------:R-:W3:Y:S01]  /*4930*/  LDC.64 R100, c[0x0][0x5a8] ;  /* 0x00016a00ff647b82 */ /* 0x000ee20000000a00 */
[----:B-1----:R-:W-:Y:S01]  /*4940*/  SHF.L.U64.HI R3, R10, 0x3, R11 ;  /* 0x000000030a037819 */ /* 0x002fe2000001020b */
[----:B------:R-:W-:-:S02]  /*4950*/  IMAD R4, R7, R10, RZ ;  /* 0x0000000a07047224 */ /* 0x000fc400078e02ff */
[----:B------:R-:W-:Y:S02]  /*4960*/  IMAD.SHL.U32 R2, R10, 0x8, RZ ;  /* 0x000000080a027824 */ /* 0x000fe400078e00ff */
[C---:B------:R-:W-:Y:S02]  /*4970*/  IMAD R7, R6.reuse, R11, R4 ;  /* 0x0000000b06077224 */ /* 0x040fe400078e0204 */
[----:B------:R-:W-:-:S04]  /*4980*/  IMAD.WIDE.U32 R96, R6, R10, R2 ;  /* 0x0000000a06607225 */ /* 0x000fc800078e0002 */
[----:B------:R-:W-:Y:S01]  /*4990*/  IMAD.IADD R21, R7, 0x1, R97 ;  /* 0x0000000107157824 */ /* 0x000fe200078e0261 */
[----:B------:R-:W-:Y:S01]  /*49a0*/  IADD3 R12, P2, P3, R92, R96, R22 ;  /* 0x000000605c0c7210 */ /* 0x000fe20007b5e016 */
[-C--:B--2---:R-:W-:Y:S02]  /*49b0*/  IMAD R4, R15, R98.reuse, RZ ;  /* 0x000000620f047224 */ /* 0x084fe400078e02ff */
[----:B------:R-:W-:Y:S01]  /*49c0*/  IMAD.WIDE.U32 R2, R16, R98, R92 ;  /* 0x0000006210027225 */ /* 0x000fe200078e005c */
[----:B------:R-:W-:-:S03]  /*49d0*/  IADD3.X R13, R93, R21, R23, P2, P3 ;  /* 0x000000155d0d7210 */ /* 0x000fc600017e6417 */
[----:B------:R-:W-:Y:S01]  /*49e0*/  IMAD R19, R16, R99, R4 ;  /* 0x0000006310137224 */ /* 0x000fe200078e0204 */
[----:B------:R-:W-:-:S04]  /*49f0*/  IADD3 R4, P2, R22, R2, RZ ;  /* 0x0000000216047210 */ /* 0x000fc80007f5e0ff */
[----:B------:R-:W-:-:S03]  /*4a00*/  IADD3.X R5, R23, R3, R19, P2, !PT ;  /* 0x0000000317057210 */ /* 0x000fc600017fe413 */
[----:B------:R-:W-:-:S04]  /*4a10*/  IMAD.WIDE.U32 R2, R6, R10, R4 ;  /* 0x0000000a06027225 */ /* 0x000fc800078e0004 */
[----:B------:R-:W-:Y:S01]  /*4a20*/  IMAD.IADD R3, R3, 0x1, R7 ;  /* 0x0000000103037824 */ /* 0x000fe200078e0207 */
[----:B---3--:R-:W-:-:S04]  /*4a30*/  LEA R8, P2, R2, R100, 0x2 ;  /* 0x0000006402087211 */ /* 0x008fc800078410ff */
[----:B------:R-:W-:-:S05]  /*4a40*/  LEA.HI.X R9, R2, R101, R3, 0x2, P2 ;  /* 0x0000006502097211 */ /* 0x000fca00010f1403 */
[----:B------:R-:W2:Y:S01]  /*4a50*/  @P1 LDG.E.LTC128B R15, desc[UR36][R8.64] ;  /* 0x00000024080f1981 */ /* 0x000ea2000c1e1920 */
[----:B------:R-:W-:Y:S01]  /*4a60*/  IMAD.WIDE.U32 R2, R6, R10, R22 ;  /* 0x0000000a06027225 */ /* 0x000fe200078e0016 */
[----:B------:R-:W-:Y:S02]  /*4a70*/  BSSY B1, `(.L_x_48) ;  /* 0x0000016000017945 */ /* 0x000fe40003800000 */
[----:B------:R-:W-:-:S04]  /*4a80*/  IADD3 R10, P2, R92, R2, RZ ;  /* 0x000000025c0a7210 */ /* 0x000fc80007f5e0ff */
[----:B------:R-:W-:Y:S02]  /*4a90*/  IADD3.X R11, R93, R7, R3, P2, !PT ;  /* 0x000000075d0b7210 */ /* 0x000fe400017fe403 */
[----:B------:R-:W-:Y:S01]  /*4aa0*/  LEA R6, P2, R20, UR4, 0x2 ;  /* 0x0000000414067c11 */ /* 0x000fe2000f8410ff */
[----:B------:R-:W-:-:S03]  /*4ab0*/  IMAD.WIDE.U32 R10, R16, R98, R10 ;  /* 0x00000062100a7225 */ /* 0x000fc600078e000a */
[----:B------:R-:W-:Y:S01]  /*4ac0*/  LEA.HI.X R7, R20, UR5, R103, 0x2, P2 ;  /* 0x0000000514077c11 */ /* 0x000fe200090f1467 */
[----:B------:R-:W-:Y:S01]  /*4ad0*/  IMAD.IADD R11, R19, 0x1, R11 ;  /* 0x00000001130b7824 */ /* 0x000fe200078e020b */
[----:B--2---:R-:W-:-:S05]  /*4ae0*/  LOP3.LUT R2, R15, 0xffffe000, RZ, 0xc0, !PT ;  /* 0xffffe0000f027812 */ /* 0x004fca00078ec0ff */
[----:B------:R-:W-:Y:S01]  /*4af0*/  FMUL R3, R2, R89 ;  /* 0x0000005902037220 */ /* 0x000fe20000400000 */
[----:B------:R-:W-:-:S03]  /*4b00*/  LEA R2, P2, R10, R100, 0x2 ;  /* 0x000000640a027211 */ /* 0x000fc600078410ff */
[----:B------:R-:W-:Y:S01]  /*4b10*/  FFMA R9, R24, R88, R3 ;  /* 0x0000005818097223 */ /* 0x000fe20000000003 */
[----:B------:R-:W-:Y:S02]  /*4b20*/  LEA.HI.X R3, R10, R101, R11, 0x2, P2 ;  /* 0x000000650a037211 */ /* 0x000fe400010f140b */
[----:B------:R-:W-:Y:S02]  /*4b30*/  IADD3 R96, P2, R4, R96, RZ ;  /* 0x0000006004607210 */ /* 0x000fe40007f5e0ff */
[----:B------:R-:W-:-:S03]  /*4b40*/  F2FP.TF32.F32.PACK_B R9, R9 ;  /* 0x00000009ff09723e */ /* 0x000fc600024050ff */
[----:B------:R-:W-:Y:S01]  /*4b50*/  IMAD.X R4, R21, 0x1, R5, P2 ;  /* 0x0000000115047824 */ /* 0x000fe200010e0605 */
[----:B------:R-:W-:Y:S01]  /*4b60*/  LEA R10, P2, R96, R100, 0x2 ;  /* 0x00000064600a7211 */ /* 0x000fe200078410ff */
[----:B------:R1:W-:Y:S01]  /*4b70*/  @P1 STG.E desc[UR36][R6.64], R9 ;  /* 0x0000000906001986 */ /* 0x0003e2000c101924 */
[----:B------:R-:W-:Y:S02]  /*4b80*/  ISETP.GT.AND P1, PT, R14, 0x1, PT ;  /* 0x000000010e00780c */ /* 0x000fe40003f24270 */
[----:B------:R-:W-:Y:S02]  /*4b90*/  LEA.HI.X R11, R96, R101, R4, 0x2, P2 ;  /* 0x00000065600b7211 */ /* 0x000fe400010f1404 */
[----:B------:R-:W-:-:S13]  /*4ba0*/  ISETP.GT.AND P2, PT, R0, RZ, P1 ;  /* 0x000000ff0000720c */ /* 0x000fda0000f44270 */
[----:B-1----:R-:W-:Y:S05]  /*4bb0*/  @!P2 BRA `(.L_x_49) ;  /* 0x000000000004a947 */ /* 0x002fea0003800000 */
[----:B------:R1:W5:Y:S02]  /*4bc0*/  LDG.E.LTC128B R15, desc[UR36][R2.64+0x4] ;  /* 0x00000424020f7981 */ /* 0x000364000c1e1920 */
.L_x_49:
[----:B------:R-:W-:Y:S05]  /*4bd0*/  BSYNC B1 ;  /* 0x0000000000017941 */ /* 0x000fea0003800000 */
.L_x_48:
[----:B-----5:R-:W-:Y:S02]  /*4be0*/  LOP3.LUT R4, R15, 0xffffe000, RZ, 0xc0, !PT ;  /* 0xffffe0000f047812 */ /* 0x020fe400078ec0ff */
[----:B------:R-:W-:-:S03]  /*4bf0*/  ISETP.GT.AND P0, PT, R0, 0x8, P0 ;  /* 0x000000080000780c */ /* 0x000fc60000704270 */
[----:B------:R-:W-:-:S04]  /*4c00*/  FMUL R4, R4, R89 ;  /* 0x0000005904047220 */ /* 0x000fc80000400000 */
[----:B------:R-:W-:-:S05]  /*4c10*/  FFMA R25, R25, R88, R4 ;  /* 0x0000005819197223 */ /* 0x000fca0000000004 */
[----:B------:R-:W-:-:S05]  /*4c20*/  F2FP.TF32.F32.PACK_B R25, R25 ;  /* 0x00000019ff19723e */ /* 0x000fca00024050ff */
[----:B------:R2:W-:Y:S04]  /*4c30*/  @P2 STG.E desc[UR36][R6.64+0x4], R25 ;  /* 0x0000041906002986 */ /* 0x0005e8000c101924 */
[----:B------:R-:W3:Y:S01]  /*4c40*/  @P0 LDG.E.LTC128B R15, desc[UR36][R10.64] ;  /* 0x000000240a0f0981 */ /* 0x000ee2000c1e1920 */
[----:B------:R-:W-:Y:S01]  /*4c50*/  IMAD.WIDE.U32 R12, R16, R98, R12 ;  /* 0x00000062100c7225 */ /* 0x000fe200078e000c */
[C---:B------:R-:W-:Y:S01]  /*4c60*/  SHF.L.U64.HI R9, R107.reuse, 0x2, R106 ;  /* 0x000000026b097819 */ /* 0x040fe2000001026a */
[----:B------:R-:W-:Y:S01]  /*4c70*/  BSSY B1, `(.L_x_50) ;  /* 0x000000e000017945 */ /* 0x000fe20003800000 */
[----:B------:R-:W-:Y:S01]  /*4c80*/  LEA R8, P2, R107, R6, 0x2 ;  /* 0x000000066b087211 */ /* 0x000fe200078410ff */
[----:B------:R-:W-:Y:S01]  /*4c90*/  IMAD.IADD R13, R19, 0x1, R13 ;  /* 0x00000001130d7824 */ /* 0x000fe200078e020d */
[----:B------:R-:W-:-:S03]  /*4ca0*/  ISETP.GT.AND P1, PT, R0, 0x8, P1 ;  /* 0x000000080000780c */ /* 0x000fc60000f24270 */
[----:B------:R-:W-:Y:S01]  /*4cb0*/  IMAD.X R9, R9, 0x1, R7, P2 ;  /* 0x0000000109097824 */ /* 0x000fe200010e0607 */
[----:B---3--:R-:W-:-:S05]  /*4cc0*/  LOP3.LUT R4, R15, 0xffffe000, RZ, 0xc0, !PT ;  /* 0xffffe0000f047812 */ /* 0x008fca00078ec0ff */
[----:B------:R-:W-:Y:S01]  /*4cd0*/  FMUL R5, R4, R89 ;  /* 0x0000005904057220 */ /* 0x000fe20000400000 */
[----:B------:R-:W-:-:S03]  /*4ce0*/  LEA R4, P2, R12, R100, 0x2 ;  /* 0x000000640c047211 */ /* 0x000fc600078410ff */
[----:B------:R-:W-:Y:S01]  /*4cf0*/  FFMA R19, R26, R88, R5 ;  /* 0x000000581a137223 */ /* 0x000fe20000000005 */
[----:B------:R-:W-:-:S04]  /*4d00*/  LEA.HI.X R5, R12, R101, R13, 0x2, P2 ;  /* 0x000000650c057211 */ /* 0x000fc800010f140d */
[----:B------:R-:W-:-:S05]  /*4d10*/  F2FP.TF32.F32.PACK_B R19, R19 ;  /* 0x00000013ff13723e */ /* 0x000fca00024050ff */
[----:B------:R2:W-:Y:S01]  /*4d20*/  @P0 STG.E desc[UR36][R8.64], R19 ;  /* 0x0000001308000986 */ /* 0x0005e2000c101924 */
[----:B------:R-:W-:Y:S05]  /*4d30*/  @!P1 BRA `(.L_x_51) ;  /* 0x0000000000049947 */ /* 0x000fea0003800000 */
[----:B------:R3:W5:Y:S02]  /*4d40*/  LDG.E.LTC128B R15, desc[UR36][R4.64+0x4] ;  /* 0x00000424040f7981 */ /* 0x000764000c1e1920 */
.L_x_51:
[----:B------:R-:W-:Y:S05]  /*4d50*/  BSYNC B1 ;  /* 0x0000000000017941 */ /* 0x000fea0003800000 */
.L_x_50:
[----:B-----5:R-:W-:Y:S01]  /*4d60*/  LOP3.LUT R10, R15, 0xffffe000, RZ, 0xc0, !PT ;  /* 0xffffe0000f0a7812 */ /* 0x020fe200078ec0ff */
[----:B------:R-:W-:Y:S01]  /*4d70*/  BSSY B1, `(.L_x_52) ;  /* 0x0000009000017945 */ /* 0x000fe20003800000 */
[----:B------:R-:W-:-:S03]  /*4d80*/  ISETP.GT.AND P0, PT, R14, 0x8, PT ;  /* 0x000000080e00780c */ /* 0x000fc60003f04270 */
[----:B------:R-:W-:Y:S01]  /*4d90*/  FMUL R10, R10, R89 ;  /* 0x000000590a0a7220 */ /* 0x000fe20000400000 */
[----:B------:R-:W-:-:S03]  /*4da0*/  ISETP.GT.AND P2, PT, R0, RZ, P0 ;  /* 0x000000ff0000720c */ /* 0x000fc60000744270 */
[----:B------:R-:W-:-:S05]  /*4db0*/  FFMA R27, R27, R88, R10 ;  /* 0x000000581b1b7223 */ /* 0x000fca000000000a */
[----:B------:R-:W-:-:S05]  /*4dc0*/  F2FP.TF32.F32.PACK_B R27, R27 ;  /* 0x0000001bff1b723e */ /* 0x000fca00024050ff */
[----:B------:R4:W-:Y:S01]  /*4dd0*/  @P1 STG.E desc[UR36][R8.64+0x4], R27 ;  /* 0x0000041b08001986 */ /* 0x0009e2000c101924 */
[----:B------:R-:W-:Y:S05]  /*4de0*/  @!P2 BRA `(.L_x_53) ;  /* 0x000000000004a947 */ /* 0x000fea0003800000 */
[----:B------:R0:W5:Y:S02]  /*4df0*/  LDG.E.LTC128B R15, desc[UR36][R2.64+0x20] ;  /* 0x00002024020f7981 */ /* 0x000164000c1e1920 */
.L_x_53:
[----:B------:R-:W-:Y:S05]  /*4e00*/  BSYNC B1 ;  /* 0x0000000000017941 */ /* 0x000fea0003800000 */
.L_x_52:
[----:B-----5:R-:W-:Y:S01]  /*4e10*/  LOP3.LUT R10, R15, 0xffffe000, RZ, 0xc0, !PT ;  /* 0xffffe0000f0a7812 */ /* 0x020fe200078ec0ff */
[----:B------:R-:W-:Y:S01]  /*4e20*/  BSSY B1, `(.L_x_54) ;  /* 0x0000009000017945 */ /* 0x000fe20003800000 */
[----:B------:R-:W-:-:S03]  /*4e30*/  ISETP.GT.AND P1, PT, R14, 0x9, PT ;  /* 0x000000090e00780c */ /* 0x000fc60003f24270 */
[----:B------:R-:W-:-:S04]  /*4e40*/  FMUL R11, R10, R89 ;  /* 0x000000590a0b7220 */ /* 0x000fc80000400000 */
[----:B------:R-:W-:-:S05]  /*4e50*/  FFMA R11, R28, R88, R11 ;  /* 0x000000581c0b7223 */ /* 0x000fca000000000b */
[----:B------:R-:W-:-:S05]  /*4e60*/  F2FP.TF32.F32.PACK_B R11, R11 ;  /* 0x0000000bff0b723e */ /* 0x000fca00024050ff */
[----:B------:R0:W-:Y:S01]  /*4e70*/  @P2 STG.E desc[UR36][R6.64+0x20], R11 ;  /* 0x0000200b06002986 */ /* 0x0001e2000c101924 */
[----:B------:R-:W-:-:S13]  /*4e80*/  ISETP.GT.AND P2, PT, R0, RZ, P1 ;  /* 0x000000ff0000720c */ /* 0x000fda0000f44270 */
[----:B0-----:R-:W-:Y:S05]  /*4e90*/  @!P2 BRA `(.L_x_55) ;  /* 0x000000000004a947 */ /* 0x001fea0003800000 */
[----:B------:R0:W5:Y:S02]  /*4ea0*/  LDG.E.LTC128B R15, desc[UR36][R2.64+0x24] ;  /* 0x00002424020f7981 */ /* 0x000164000c1e1920 */
.L_x_55:
[----:B------:R-:W-:Y:S05]  /*4eb0*/  BSYNC B1 ;  /* 0x0000000000017941 */ /* 0x000fea0003800000 */
.L_x_54:
[----:B-----5:R-:W-:Y:S01]  /*4ec0*/  LOP3.LUT R10, R15, 0xffffe000, RZ, 0xc0, !PT ;  /* 0xffffe0000f0a7812 */ /* 0x020fe200078ec0ff */
[----:B------:R-:W-:Y:S01]  /*4ed0*/  BSSY B1, `(.L_x_56) ;  /* 0x0000008000017945 */ /* 0x000fe20003800000 */
[----:B------:R-:W-:-:S03]  /*4ee0*/  ISETP.GT.AND P0, PT, R0, 0x8, P0 ;  /* 0x000000080000780c */ /* 0x000fc60000704270 */
[----:B------:R-:W-:-:S04]  /*4ef0*/  FMUL R10, R10, R89 ;  /* 0x000000590a0a7220 */ /* 0x000fc80000400000 */
[----:B------:R-:W-:-:S05]  /*4f00*/  FFMA R29, R29, R88, R10 ;  /* 0x000000581d1d7223 */ /* 0x000fca000000000a */
[----:B------:R-:W-:-:S05]  /*4f10*/  F2FP.TF32.F32.PACK_B R29, R29 ;  /* 0x0000001dff1d723e */ /* 0x000fca00024050ff */
[----:B------:R0:W-:Y:S01]  /*4f20*/  @P2 STG.E desc[UR36][R6.64+0x24], R29 ;  /* 0x0000241d06002986 */ /* 0x0001e2000c101924 */
[----:B------:R-:W-:Y:S05]  /*4f30*/  @!P0 BRA `(.L_x_57) ;  /* 0x0000000000048947 */ /* 0x000fea0003800000 */
[----:B------:R0:W5:Y:S02]  /*4f40*/  LDG.E.LTC128B R15, desc[UR36][R4.64+0x20] ;  /* 0x00002024040f7981 */ /* 0x000164000c1e1920 */
.L_x_57:
[----:B------:R-:W-:Y:S05]  /*4f50*/  BSYNC B1 ;  /* 0x0000000000017941 */ /* 0x000fea0003800000 */
.L_x_56:
        /* <DEDUP_REMOVED lines=9> */
.L_x_59:
[----:B------:R-:W-:Y:S05]  /*4ff0*/  BSYNC B1 ;  /* 0x0000000000017941 */ /* 0x000fea0003800000 */
.L_x_58:
        /* <DEDUP_REMOVED lines=10> */
.L_x_61:
[----:B------:R-:W-:Y:S05]  /*50a0*/  BSYNC B1 ;  /* 0x0000000000017941 */ /* 0x000fea0003800000 */
.L_x_60:
[----:B-----5:R-:W-:Y:S01]  /*50b0*/  LOP3.LUT R10, R15, 0xffffe000, RZ, 0xc0, !PT ;  /* 0xffffe0000f0a7812 */ /* 0x020fe200078ec0ff */
[----:B------:R-:W-:Y:S01]  /*50c0*/  BSSY B1, `(.L_x_62) ;  /* 0x0000009000017945 */ /* 0x000fe20003800000 */
[----:B------:R-:W-:-:S03]  /*50d0*/  ISETP.GT.AND P1, PT, R14, 0x11, PT ;  /* 0x000000110e00780c */ /* 0x000fc60003f24270 */
[----:B0-----:R-:W-:-:S04]  /*50e0*/  FMUL R11, R10, R89 ;  /* 0x000000590a0b7220 */ /* 0x001fc80000400000 */
[----:B------:R-:W-:-:S05]  /*50f0*/  FFMA R11, R32, R88, R11 ;  /* 0x00000058200b7223 */ /* 0x000fca000000000b */
[----:B------:R-:W-:-:S05]  /*5100*/  F2FP.TF32.F32.PACK_B R11, R11 ;  /* 0x0000000bff0b723e */ /* 0x000fca00024050ff */
[----:B------:R0:W-:Y:S01]  /*5110*/  @P2 STG.E desc[UR36][R6.64+0x40], R11 ;  /* 0x0000400b06002986 */ /* 0x0001e2000c101924 */
[----:B------:R-:W-:-:S13]  /*5120*/  ISETP.GT.AND P2, PT, R0, RZ, P1 ;  /* 0x000000ff0000720c */ /* 0x000fda0000f44270 */
[----:B0-----:R-:W-:Y:S05]  /*5130*/  @!P2 BRA `(.L_x_63) ;  /* 0x000000000004a947 */ /* 0x001fea0003800000 */
[----:B------:R0:W5:Y:S02]  /*5140*/  LDG.E.LTC128B R15, desc[UR36][R2.64+0x44] ;  /* 0x00004424020f7981 */ /* 0x000164000c1e1920 */
.L_x_63:
[----:B------:R-:W-:Y:S05]  /*5150*/  BSYNC B1 ;  /* 0x0000000000017941 */ /* 0x000fea0003800000 */
.L_x_62:
        /* <DEDUP_REMOVED lines=9> */
.L_x_65:
[----:B------:R-:W-:Y:S05]  /*51f0*/  BSYNC B1 ;  /* 0x0000000000017941 */ /* 0x000fea0003800000 */
.L_x_64:
        /* <DEDUP_REMOVED lines=9> */
.L_x_67:
[----:B------:R-:W-:Y:S05]  /*5290*/  BSYNC B1 ;  /* 0x0000000000017941 */ /* 0x000fea0003800000 */
.L_x_66:
        /* <DEDUP_REMOVED lines=10> */
.L_x_69:
[----:B------:R-:W-:Y:S05]  /*5340*/  BSYNC B1 ;  /* 0x0000000000017941 */ /* 0x000fea0003800000 */
.L_x_68:
        /* <DEDUP_REMOVED lines=10> */
.L_x_71:
[----:B------:R-:W-:Y:S05]  /*53f0*/  BSYNC B1 ;  /* 0x0000000000017941 */ /* 0x000fea0003800000 */
.L_x_70:
        /* <DEDUP_REMOVED lines=9> */
.L_x_73:
[----:B------:R-:W-:Y:S05]  /*5490*/  BSYNC B1 ;  /* 0x0000000000017941 */ /* 0x000fea0003800000 */
.L_x_72:
        /* <DEDUP_REMOVED lines=9> */
.L_x_75:
[----:B------:R-:W-:Y:S05]  /*5530*/  BSYNC B1 ;  /* 0x0000000000017941 */ /* 0x000fea0003800000 */
.L_x_74:
        /* <DEDUP_REMOVED lines=10> */
.L_x_77:
[----:B------:R-:W-:Y:S05]  /*55e0*/  BSYNC B1 ;  /* 0x0000000000017941 */ /* 0x000fea0003800000 */
.L_x_76:
        /* <DEDUP_REMOVED lines=10> */
.L_x_79:
[----:B------:R-:W-:Y:S05]  /*5690*/  BSYNC B1 ;  /* 0x0000000000017941 */ /* 0x000fea0003800000 */
.L_x_78:
        /* <DEDUP_REMOVED lines=9> */
.L_x_81:
[----:B------:R-:W-:Y:S05]  /*5730*/  BSYNC B1 ;  /* 0x0000000000017941 */ /* 0x000fea0003800000 */
.L_x_80:
        /* <DEDUP_REMOVED lines=9> */
.L_x_83:
[----:B------:R-:W-:Y:S05]  /*57d0*/  BSYNC B1 ;  /* 0x0000000000017941 */ /* 0x000fea0003800000 */
.L_x_82:
        /* <DEDUP_REMOVED lines=10> */
.L_x_85:
[----:B------:R-:W-:Y:S05]  /*5880*/  BSYNC B1 ;  /* 0x0000000000017941 */ /* 0x000fea0003800000 */
.L_x_84:
        /* <DEDUP_REMOVED lines=10> */
.L_x_87:
[----:B------:R-:W-:Y:S05]  /*5930*/  BSYNC B1 ;  /* 0x0000000000017941 */ /* 0x000fea0003800000 */
.L_x_86:
        /* <DEDUP_REMOVED lines=9> */
.L_x_89:
[----:B------:R-:W-:Y:S05]  /*59d0*/  BSYNC B1 ;  /* 0x0000000000017941 */ /* 0x000fea0003800000 */
.L_x_88:
        /* <DEDUP_REMOVED lines=9> */
.L_x_91:
[----:B------:R-:W-:Y:S05]  /*5a70*/  BSYNC B1 ;  /* 0x0000000000017941 */ /* 0x000fea0003800000 */
.L_x_90:
        /* <DEDUP_REMOVED lines=10> */
.L_x_93:
[----:B------:R-:W-:Y:S05]  /*5b20*/  BSYNC B1 ;  /* 0x0000000000017941 */ /* 0x000fea0003800000 */
.L_x_92:
        /* <DEDUP_REMOVED lines=10> */
.L_x_95:
[----:B------:R-:W-:Y:S05]  /*5bd0*/  BSYNC B1 ;  /* 0x0000000000017941 */ /* 0x000fea0003800000 */
.L_x_94:
        /* <DEDUP_REMOVED lines=9> */
.L_x_97:
[----:B------:R-:W-:Y:S05]  /*5c70*/  BSYNC B1 ;  /* 0x0000000000017941 */ /* 0x000fea0003800000 */
.L_x_96:
        /* <DEDUP_REMOVED lines=9> */
.L_x_99:
[----:B------:R-:W-:Y:S05]  /*5d10*/  BSYNC B1 ;  /* 0x0000000000017941 */ /* 0x000fea0003800000 */
.L_x_98:
        /* <DEDUP_REMOVED lines=10> */
.L_x_101:
[----:B------:R-:W-:Y:S05]  /*5dc0*/  BSYNC B1 ;  /* 0x0000000000017941 */ /* 0x000fea0003800000 */
.L_x_100:
        /* <DEDUP_REMOVED lines=10> */
.L_x_103:
[----:B------:R-:W-:Y:S05]  /*5e70*/  BSYNC B1 ;  /* 0x0000000000017941 */ /* 0x000fea0003800000 */
.L_x_102:
        /* <DEDUP_REMOVED lines=9> */
.L_x_105:
[----:B------:R-:W-:Y:S05]  /*5f10*/  BSYNC B1 ;  /* 0x0000000000017941 */ /* 0x000fea0003800000 */
.L_x_104:
        /* <DEDUP_REMOVED lines=9> */
.L_x_107:
[----:B------:R-:W-:Y:S05]  /*5fb0*/  BSYNC B1 ;  /* 0x0000000000017941 */ /* 0x000fea0003800000 */
.L_x_106:
        /* <DEDUP_REMOVED lines=10> */
.L_x_109:
[----:B------:R-:W-:Y:S05]  /*6060*/  BSYNC B1 ;  /* 0x0000000000017941 */ /* 0x000fea0003800000 */
.L_x_108:
        /* <DEDUP_REMOVED lines=10> */
.L_x_111:
[----:B------:R-:W-:Y:S05]  /*6110*/  BSYNC B1 ;  /* 0x0000000000017941 */ /* 0x000fea0003800000 */
.L_x_110:
        /* <DEDUP_REMOVED lines=9> */
.L_x_113:
[----:B------:R-:W-:Y:S05]  /*61b0*/  BSYNC B1 ;  /* 0x0000000000017941 */ /* 0x000fea0003800000 */
.L_x_112:
        /* <DEDUP_REMOVED lines=9> */
.L_x_115:
[----:B------:R-:W-:Y:S05]  /*6250*/  BSYNC B1 ;  /* 0x0000000000017941 */ /* 0x000fea0003800000 */
.L_x_114:
        /* <DEDUP_REMOVED lines=10> */
.L_x_117:
[----:B------:R-:W-:Y:S05]  /*6300*/  BSYNC B1 ;  /* 0x0000000000017941 */ /* 0x000fea0003800000 */
.L_x_116:
        /* <DEDUP_REMOVED lines=10> */
.L_x_119:
[----:B------:R-:W-:Y:S05]  /*63b0*/  BSYNC B1 ;  /* 0x0000000000017941 */ /* 0x000fea0003800000 */
.L_x_118:
        /* <DEDUP_REMOVED lines=9> */
.L_x_121:
[----:B------:R-:W-:Y:S05]  /*6450*/  BSYNC B1 ;  /* 0x0000000000017941 */ /* 0x000fea0003800000 */
.L_x_120:
        /* <DEDUP_REMOVED lines=9> */
.L_x_123:
[----:B------:R-:W-:Y:S05]  /*64f0*/  BSYNC B1 ;  /* 0x0000000000017941 */ /* 0x000fea0003800000 */
.L_x_122:
        /* <DEDUP_REMOVED lines=10> */
.L_x_125:
[----:B------:R-:W-:Y:S05]  /*65a0*/  BSYNC B1 ;  /* 0x0000000000017941 */ /* 0x000fea0003800000 */
.L_x_124:
        /* <DEDUP_REMOVED lines=10> */
.L_x_127:
[----:B------:R-:W-:Y:S05]  /*6650*/  BSYNC B1 ;  /* 0x0000000000017941 */ /* 0x000fea0003800000 */
.L_x_126:
        /* <DEDUP_REMOVED lines=9> */
.L_x_129:
[----:B------:R-:W-:Y:S05]  /*66f0*/  BSYNC B1 ;  /* 0x0000000000017941 */ /* 0x000fea0003800000 */
.L_x_128:
        /* <DEDUP_REMOVED lines=9> */
.L_x_131:
[----:B------:R-:W-:Y:S05]  /*6790*/  BSYNC B1 ;  /* 0x0000000000017941 */ /* 0x000fea0003800000 */
.L_x_130:
        /* <DEDUP_REMOVED lines=10> */
.L_x_133:
[----:B------:R-:W-:Y:S05]  /*6840*/  BSYNC B1 ;  /* 0x0000000000017941 */ /* 0x000fea0003800000 */
.L_x_132:
        /* <DEDUP_REMOVED lines=10> */
.L_x_135:
[----:B------:R-:W-:Y:S05]  /*68f0*/  BSYNC B1 ;  /* 0x0000000000017941 */ /* 0x000fea0003800000 */
.L_x_134:
        /* <DEDUP_REMOVED lines=9> */
.L_x_137:
[----:B------:R-:W-:Y:S05]  /*6990*/  BSYNC B1 ;  /* 0x0000000000017941 */ /* 0x000fea0003800000 */
.L_x_136:
        /* <DEDUP_REMOVED lines=9> */
.L_x_139:
[----:B------:R-:W-:Y:S05]  /*6a30*/  BSYNC B1 ;  /* 0x0000000000017941 */ /* 0x000fea0003800000 */
.L_x_138:
        /* <DEDUP_REMOVED lines=10> */
.L_x_141:
[----:B------:R-:W-:Y:S05]  /*6ae0*/  BSYNC B1 ;  /* 0x0000000000017941 */ /* 0x000fea0003800000 */
.L_x_140:
        /* <DEDUP_REMOVED lines=10> */
.L_x_143:
[----:B------:R-:W-:Y:S05]  /*6b90*/  BSYNC B1 ;  /* 0x0000000000017941 */ /* 0x000fea0003800000 */
.L_x_142:
        /* <DEDUP_REMOVED lines=9> */
.L_x_145:
[----:B------:R-:W-:Y:S05]  /*6c30*/  BSYNC B1 ;  /* 0x0000000000017941 */ /* 0x000fea0003800000 */
.L_x_144:
        /* <DEDUP_REMOVED lines=9> */
.L_x_147:
[----:B------:R-:W-:Y:S05]  /*6cd0*/  BSYNC B1 ;  /* 0x0000000000017941 */ /* 0x000fea0003800000 */
.L_x_146:
        /* <DEDUP_REMOVED lines=10> */
.L_x_149:
[----:B------:R-:W-:Y:S05]  /*6d80*/  BSYNC B1 ;  /* 0x0000000000017941 */ /* 0x000fea0003800000 */
.L_x_148:
        /* <DEDUP_REMOVED lines=10> */
.L_x_151:
[----:B------:R-:W-:Y:S05]  /*6e30*/  BSYNC B1 ;  /* 0x0000000000017941 */ /* 0x000fea0003800000 */
.L_x_150:
        /* <DEDUP_REMOVED lines=9> */
.L_x_153:
[----:B------:R-:W-:Y:S05]  /*6ed0*/  BSYNC B1 ;  /* 0x0000000000017941 */ /* 0x000fea0003800000 */
.L_x_152:
        /* <DEDUP_REMOVED lines=9> */
.L_x_155:
[----:B------:R-:W-:Y:S05]  /*6f70*/  BSYNC B1 ;  /* 0x0000000000017941 */ /* 0x000fea0003800000 */
.L_x_154:
        /* <DEDUP_REMOVED lines=10> */
.L_x_157:
[----:B------:R-:W-:Y:S05]  /*7020*/  BSYNC B1 ;  /* 0x0000000000017941 */ /* 0x000fea0003800000 */
.L_x_156:
        /* <DEDUP_REMOVED lines=10> */
.L_x_159:
[----:B------:R-:W-:Y:S05]  /*70d0*/  BSYNC B1 ;  /* 0x0000000000017941 */ /* 0x000fea0003800000 */
.L_x_158:
        /* <DEDUP_REMOVED lines=9> */
.L_x_161:
[----:B------:R-:W-:Y:S05]  /*7170*/  BSYNC B1 ;  /* 0x0000000000017941 */ /* 0x000fea0003800000 */
.L_x_160:
        /* <DEDUP_REMOVED lines=9> */
.L_x_163:
[----:B------:R-:W-:Y:S05]  /*7210*/  BSYNC B1 ;  /* 0x0000000000017941 */ /* 0x000fea0003800000 */
.L_x_162:
        /* <DEDUP_REMOVED lines=10> */
.L_x_165:
[----:B------:R-:W-:Y:S05]  /*72c0*/  BSYNC B1 ;  /* 0x0000000000017941 */ /* 0x000fea0003800000 */
.L_x_164:
        /* <DEDUP_REMOVED lines=10> */
.L_x_167:
[----:B------:R-:W-:Y:S05]  /*7370*/  BSYNC B1 ;  /* 0x0000000000017941 */ /* 0x000fea0003800000 */
.L_x_166:
[----:B01---5:R-:W-:Y:S01]  /*7380*/  LOP3.LUT R2, R15, 0xffffe000, RZ, 0xc0, !PT ;  /* 0xffffe0000f027812 */ /* 0x023fe200078ec0ff */
        /* <DEDUP_REMOVED lines=8> */
.L_x_169:
[----:B------:R-:W-:Y:S05]  /*7410*/  BSYNC B1 ;  /* 0x0000000000017941 */ /* 0x000fea0003800000 */
.L_x_168:
[----:B-----5:R-:W-:Y:S01]  /*7420*/  LOP3.LUT R2, R15, 0xffffe000, RZ, 0xc0, !PT ;  /* 0xffffe0000f027812 */ /* 0x020fe200078ec0ff */
[----:B------:R-:W-:Y:S01]  /*7430*/  BSSY B1, `(.L_x_170) ;  /* 0x000000a000017945 */ /* 0x000fe20003800000 */
[----:B------:R-:W-:-:S03]  /*7440*/  ISETP.GT.AND P1, PT, R0, 0x8, P1 ;  /* 0x000000080000780c */ /* 0x000fc60000f24270 */
[----:B------:R-:W-:Y:S01]  /*7450*/  FMUL R3, R2, R89 ;  /* 0x0000005902037220 */ /* 0x000fe20000400000 */
[----:B------:R-:W-:-:S03]  /*7460*/  @P0 IMAD.MOV.U32 R2, RZ, RZ, R8 ;  /* 0x000000ffff020224 */ /* 0x000fc600078e0008 */
[----:B0-2---:R-:W-:Y:S01]  /*7470*/  FFMA R7, R86, R88, R3 ;  /* 0x0000005856077223 */ /* 0x005fe20000000003 */
[----:B------:R-:W-:-:S04]  /*7480*/  @P0 IMAD.MOV.U32 R3, RZ, RZ, R9 ;  /* 0x000000ffff030224 */ /* 0x000fc800078e0009 */
[----:B------:R-:W-:-:S05]  /*7490*/  F2FP.TF32.F32.PACK_B R7, R7 ;  /* 0x00000007ff07723e */ /* 0x000fca00024050ff */
[----:B------:R0:W-:Y:S01]  /*74a0*/  @P0 STG.E desc[UR36][R2.64+0x1e0], R7 ;  /* 0x0001e00702000986 */ /* 0x0001e2000c101924 */
[----:B------:R-:W-:Y:S05]  /*74b0*/  @!P1 BRA `(.L_x_171) ;  /* 0x0000000000049947 */ /* 0x000fea0003800000 */
[----:B------:R2:W5:Y:S02]  /*74c0*/  LDG.E.LTC128B R15, desc[UR36][R4.64+0x1e4] ;  /* 0x0001e424040f7981 */ /* 0x000564000c1e1920 */
.L_x_171:
[----:B------:R-:W-:Y:S05]  /*74d0*/  BSYNC B1 ;  /* 0x0000000000017941 */ /* 0x000fea0003800000 */
.L_x_170:
[----:B------:R-:W-:Y:S05]  /*74e0*/  @!P1 BRA `(.L_x_172) ;  /* 0x0000001000b09947 */ /* 0x000fea0003800000 */
[----:B-----5:R-:W-:-:S05]  /*74f0*/  LOP3.LUT R0, R15, 0xffffe000, RZ, 0xc0, !PT ;  /* 0xffffe0000f007812 */ /* 0x020fca00078ec0ff */
[----:B------:R-:W-:-:S04]  /*7500*/  FMUL R0, R0, R89 ;  /* 0x0000005900007220 */ /* 0x000fc80000400000 */
[----:B------:R-:W-:-:S05]  /*7510*/  FFMA R87, R87, R88, R0 ;  /* 0x0000005857577223 */ /* 0x000fca0000000000 */
[----:B------:R-:W-:-:S05]  /*7520*/  F2FP.TF32.F32.PACK_B R87, R87 ;  /* 0x00000057ff57723e */ /* 0x000fca00024050ff */
[----:B------:R0:W-:Y:S01]  /*7530*/  STG.E desc[UR36][R8.64+0x1e4], R87 ;  /* 0x0001e45708007986 */ /* 0x0001e2000c101924 */
[----:B------:R-:W-:Y:S05]  /*7540*/  BRA `(.L_x_172) ;  /* 0x0000001000987947 */ /* 0x000fea0003800000 */
.L_x_47:
[----:B------:R-:W-:Y:S01]  /*7550*/  ULDC.64 UR4, c[0x0][0x5c0] ;  /* 0x0001700000047ab9 */ /* 0x000fe20000000a00 */
[-C--:B------:R-:W-:Y:S01]  /*7560*/  FMUL R7, R24, R88.reuse ;  /* 0x0000005818077220 */ /* 0x080fe20000400000 */
[----:B------:R-:W-:Y:S01]  /*7570*/  LEA R2, P2, R20, UR4, 0x2 ;  /* 0x0000000414027c11 */ /* 0x000fe2000f8410ff */
[-C--:B------:R-:W-:Y:S01]  /*7580*/  FMUL R25, R25, R88.reuse ;  /* 0x0000005819197220 */ /* 0x080fe20000400000 */
[----:B------:R-:W-:Y:S01]  /*7590*/  ISETP.GT.AND P0, PT, R0, 0x8, P0 ;  /* 0x000000080000780c */ /* 0x000fe20000704270 */
[-C--:B------:R-:W-:Y:S01]  /*75a0*/  FMUL R9, R26, R88.reuse ;  /* 0x000000581a097220 */ /* 0x080fe20000400000 */
[----:B------:R-:W-:Y:S01]  /*75b0*/  LEA.HI.X R3, R20, UR5, R103, 0x2, P2 ;  /* 0x0000000514037c11 */ /* 0x000fe200090f1467 */
[-C--:B------:R-:W-:Y:S01]  /*75c0*/  FMUL R27, R27, R88.reuse ;  /* 0x000000581b1b7220 */ /* 0x080fe20000400000 */
[----:B------:R-:W-:Y:S01]  /*75d0*/  F2FP.TF32.F32.PACK_B R7, R7 ;  /* 0x00000007ff07723e */ /* 0x000fe200024050ff */
[-C--:B------:R-:W-:Y:S01]  /*75e0*/  FMUL R29, R29, R88.reuse ;  /* 0x000000581d1d7220 */ /* 0x080fe20000400000 */
[----:B------:R-:W-:Y:S01]  /*75f0*/  ISETP.GT.AND P2, PT, R14, 0x1, PT ;  /* 0x000000010e00780c */ /* 0x000fe20003f44270 */
[-C--:B------:R-:W-:Y:S01]  /*7600*/  FMUL R31, R31, R88.reuse ;  /* 0x000000581f1f7220 */ /* 0x080fe20000400000 */
[----:B------:R-:W-:Y:S01]  /*7610*/  F2FP.TF32.F32.PACK_B R25, R25 ;  /* 0x00000019ff19723e */ /* 0x000fe200024050ff */
[----:B------:R1:W-:Y:S01]  /*7620*/  @P1 STG.E desc[UR36][R2.64], R7 ;  /* 0x0000000702001986 */ /* 0x0003e2000c101924 */
[C---:B------:R-:W-:Y:S01]  /*7630*/  ISETP.GT.AND P1, PT, R0.reuse, RZ, P2 ;  /* 0x000000ff0000720c */ /* 0x040fe20001724270 */
[-C--:B------:R-:W-:Y:S01]  /*7640*/  FMUL R33, R33, R88.reuse ;  /* 0x0000005821217220 */ /* 0x080fe20000400000 */
[----:B------:R-:W-:Y:S01]  /*7650*/  SHF.L.U64.HI R5, R107, 0x2, R106 ;  /* 0x000000026b057819 */ /* 0x000fe2000001026a */
[-C--:B------:R-:W-:Y:S01]  /*7660*/  FMUL R35, R35, R88.reuse ;  /* 0x0000005823237220 */ /* 0x080fe20000400000 */
[----:B------:R-:W-:Y:S01]  /*7670*/  F2FP.TF32.F32.PACK_B R9, R9 ;  /* 0x00000009ff09723e */ /* 0x000fe200024050ff */
[-C--:B------:R-:W-:Y:S01]  /*7680*/  FMUL R37, R37, R88.reuse ;  /* 0x0000005825257220 */ /* 0x080fe20000400000 */
[----:B------:R-:W-:Y:S01]  /*7690*/  ISETP.GT.AND P2, PT, R0, 0x8, P2 ;  /* 0x000000080000780c */ /* 0x000fe20001744270 */
[-C--:B------:R-:W-:Y:S01]  /*76a0*/  FMUL R39, R39, R88.reuse ;  /* 0x0000005827277220 */ /* 0x080fe20000400000 */
[----:B------:R-:W-:Y:S01]  /*76b0*/  F2FP.TF32.F32.PACK_B R27, R27 ;  /* 0x0000001bff1b723e */ /* 0x000fe200024050ff */
[-C--:B------:R-:W-:Y:S01]  /*76c0*/  FMUL R41, R41, R88.reuse ;  /* 0x0000005829297220 */ /* 0x080fe20000400000 */
[----:B------:R-:W-:Y:S01]  /*76d0*/  F2FP.TF32.F32.PACK_B R29, R29 ;  /* 0x0000001dff1d723e */ /* 0x000fe200024050ff */
[----:B-1----:R-:W-:Y:S01]  /*76e0*/  FMUL R7, R28, R88 ;  /* 0x000000581c077220 */ /* 0x002fe20000400000 */
[----:B------:R-:W-:Y:S01]  /*76f0*/  F2FP.TF32.F32.PACK_B R31, R31 ;  /* 0x0000001fff1f723e */ /* 0x000fe200024050ff */
[----:B------:R-:W-:Y:S01]  /*7700*/  @P1 STG.E desc[UR36][R2.64+0x4], R25 ;  /* 0x0000041902001986 */ /* 0x000fe2000c101924 */
[----:B------:R-:W-:Y:S01]  /*7710*/  LEA R4, P1, R107, R2, 0x2 ;  /* 0x000000026b047211 */ /* 0x000fe200078210ff */
[-C--:B------:R-:W-:Y:S01]  /*7720*/  FMUL R43, R43, R88.reuse ;  /* 0x000000582b2b7220 */ /* 0x080fe20000400000 */
[----:B------:R-:W-:Y:S01]  /*7730*/  F2FP.TF32.F32.PACK_B R7, R7 ;  /* 0x00000007ff07723e */ /* 0x000fe200024050ff */
[-C--:B------:R-:W-:Y:S01]  /*7740*/  FMUL R45, R45, R88.reuse ;  /* 0x000000582d2d7220 */ /* 0x080fe20000400000 */
[----:B------:R-:W-:Y:S01]  /*7750*/  F2FP.TF32.F32.PACK_B R33, R33 ;  /* 0x00000021ff21723e */ /* 0x000fe200024050ff */
[----:B------:R-:W-:Y:S01]  /*7760*/  IMAD.X R5, R5, 0x1, R3, P1 ;  /* 0x0000000105057824 */ /* 0x000fe200008e0603 */
[----:B------:R-:W-:Y:S01]  /*7770*/  ISETP.GT.AND P1, PT, R14, 0x8, PT ;  /* 0x000000080e00780c */ /* 0x000fe20003f24270 */
[-C--:B------:R-:W-:Y:S01]  /*7780*/  FMUL R47, R47, R88.reuse ;  /* 0x000000582f2f7220 */ /* 0x080fe20000400000 */
[----:B------:R-:W-:Y:S01]  /*7790*/  F2FP.TF32.F32.PACK_B R35, R35 ;  /* 0x00000023ff23723e */ /* 0x000fe200024050ff */
[-C--:B------:R-:W-:Y:S01]  /*77a0*/  FMUL R49, R49, R88.reuse ;  /* 0x0000005831317220 */ /* 0x080fe20000400000 */
[----:B------:R1:W-:Y:S01]  /*77b0*/  @P0 STG.E desc[UR36][R4.64], R9 ;  /* 0x0000000904000986 */ /* 0x0003e2000c101924 */
[C---:B------:R-:W-:Y:S01]  /*77c0*/  ISETP.GT.AND P0, PT, R0.reuse, RZ, P1 ;  /* 0x000000ff0000720c */ /* 0x040fe20000f04270 */
[-C--:B------:R-:W-:Y:S01]  /*77d0*/  FMUL R51, R51, R88.reuse ;  /* 0x0000005833337220 */ /* 0x080fe20000400000 */
[----:B------:R-:W-:Y:S01]  /*77e0*/  ISETP.GT.AND P1, PT, R0, 0x8, P1 ;  /* 0x000000080000780c */ /* 0x000fe20000f24270 */
[----:B------:R-:W-:Y:S01]  /*77f0*/  @P2 STG.E desc[UR36][R4.64+0x4], R27 ;  /* 0x0000041b04002986 */ /* 0x000fe2000c101924 */
[----:B------:R-:W-:Y:S01]  /*7800*/  ISETP.GT.AND P2, PT, R14, 0x9, PT ;  /* 0x000000090e00780c */ /* 0x000fe20003f44270 */
[-C--:B------:R-:W-:Y:S01]  /*7810*/  FMUL R53, R53, R88.reuse ;  /* 0x0000005835357220 */ /* 0x080fe20000400000 */
[----:B------:R-:W-:Y:S01]  /*7820*/  F2FP.TF32.F32.PACK_B R37, R37 ;  /* 0x00000025ff25723e */ /* 0x000fe200024050ff */
[-C--:B------:R-:W-:Y:S01]  /*7830*/  FMUL R55, R55, R88.reuse ;  /* 0x0000005837377220 */ /* 0x080fe20000400000 */
[----:B------:R-:W-:Y:S01]  /*7840*/  F2FP.TF32.F32.PACK_B R39, R39 ;  /* 0x00000027ff27723e */ /* 0x000fe200024050ff */
[-C--:B------:R-:W-:Y:S01]  /*7850*/  FMUL R57, R57, R88.reuse ;  /* 0x0000005839397220 */ /* 0x080fe20000400000 */
[----:B------:R-:W-:Y:S01]  /*7860*/  F2FP.TF32.F32.PACK_B R41, R41 ;  /* 0x00000029ff29723e */ /* 0x000fe200024050ff */
[-C--:B-1----:R-:W-:Y:S01]  /*7870*/  FMUL R9, R30, R88.reuse ;  /* 0x000000581e097220 */ /* 0x082fe20000400000 */
[----:B------:R-:W-:Y:S01]  /*7880*/  F2FP.TF32.F32.PACK_B R43, R43 ;  /* 0x0000002bff2b723e */ /* 0x000fe200024050ff */
[----:B------:R1:W-:Y:S01]  /*7890*/  @P0 STG.E desc[UR36][R2.64+0x20], R7 ;  /* 0x0000200702000986 */ /* 0x0003e2000c101924 */
[C---:B------:R-:W-:Y:S01]  /*78a0*/  ISETP.GT.AND P0, PT, R0.reuse, RZ, P2 ;  /* 0x000000ff0000720c */ /* 0x040fe20001704270 */
        /* <DEDUP_REMOVED lines=12> */
[----:B------:R-:W-:Y:S01]  /*7970*/  @P0 STG.E desc[UR36][R2.64+0x24], R29 ;  /* 0x0000241d02000986 */ /* 0x000fe2000c101924 */
[----:B------:R-:W-:Y:S01]  /*7980*/  ISETP.GT.AND P0, PT, R14, 0x10, PT ;  /* 0x000000100e00780c */ /* 0x000fe20003f04270 */
[-C--:B------:R-:W-:Y:S01]  /*7990*/  FMUL R69, R69, R88.reuse ;  /* 0x0000005845457220 */ /* 0x080fe20000400000 */
[----:B------:R-:W-:Y:S01]  /*79a0*/  F2FP.TF32.F32.PACK_B R7, R7 ;  /* 0x00000007ff07723e */ /* 0x000fe200024050ff */
        /* <DEDUP_REMOVED lines=26> */
[----:B-1----:R-:W-:Y:S01]  /*7b50*/  FMUL R7, R36, R88 ;  /* 0x0000005824077220 */ /* 0x002fe20000400000 */
[----:B------:R-:W-:Y:S01]  /*7b60*/  F2FP.TF32.F32.PACK_B R67, R67 ;  /* 0x00000043ff43723e */ /* 0x000fe200024050ff */
[----:B------:R-:W-:Y:S01]  /*7b70*/  @P1 STG.E desc[UR36][R2.64+0x44], R33 ;  /* 0x0000442102001986 */ /* 0x000fe2000c101924 */
[----:B------:R-:W-:-:S02]  /*7b80*/  ISETP.GT.AND P1, PT, R14, 0x18, PT ;  /* 0x000000180e00780c */ /* 0x000fc40003f24270 */
[----:B------:R-:W-:Y:S01]  /*7b90*/  F2FP.TF32.F32.PACK_B R7, R7 ;  /* 0x00000007ff07723e */ /* 0x000fe200024050ff */
[----:B------:R1:W-:Y:S01]  /*7ba0*/  @P0 STG.E desc[UR36][R4.64+0x40], R9 ;  /* 0x0000400904000986 */ /* 0x0003e2000c101924 */
[C---:B------:R-:W-:Y:S02]  /*7bb0*/  ISETP.GT.AND P0, PT, R0.reuse, RZ, P1 ;  /* 0x000000ff0000720c */ /* 0x040fe40000f04270 */
[----:B------:R-:W-:Y:S01]  /*7bc0*/  ISETP.GT.AND P1, PT, R0, 0x8, P1 ;  /* 0x000000080000780c */ /* 0x000fe20000f24270 */
[----:B------:R-:W-:Y:S01]  /*7bd0*/  @P2 STG.E desc[UR36][R4.64+0x44], R35 ;  /* 0x0000442304002986 */ /* 0x000fe2000c101924 */
[----:B------:R-:W-:Y:S02]  /*7be0*/  ISETP.GT.AND P2, PT, R14, 0x19, PT ;  /* 0x000000190e00780c */ /* 0x000fe40003f44270 */
[----:B------:R-:W-:Y:S02]  /*7bf0*/  F2FP.TF32.F32.PACK_B R69, R69 ;  /* 0x00000045ff45723e */ /* 0x000fe400024050ff */
[----:B------:R-:W-:-:S02]  /*7c00*/  F2FP.TF32.F32.PACK_B R71, R71 ;  /* 0x00000047ff47723e */ /* 0x000fc400024050ff */
[----:B------:R-:W-:Y:S01]  /*7c10*/  F2FP.TF32.F32.PACK_B R73, R73 ;  /* 0x00000049ff49723e */ /* 0x000fe200024050ff */
[----:B-1----:R-:W-:Y:S01]  /*7c20*/  FMUL R9, R38, R88 ;  /* 0x0000005826097220 */ /* 0x002fe20000400000 */
[----:B------:R-:W-:Y:S01]  /*7c30*/  F2FP.TF32.F32.PACK_B R75, R75 ;  /* 0x0000004bff4b723e */ /* 0x000fe200024050ff */
[----:B------:R1:W-:Y:S01]  /*7c40*/  @P0 STG.E desc[UR36][R2.64+0x60], R7 ;  /* 0x0000600702000986 */ /* 0x0003e2000c101924 */
[C---:B------:R-:W-:Y:S02]  /*7c50*/  ISETP.GT.AND P0, PT, R0.reuse, RZ, P2 ;  /* 0x000000ff0000720c */ /* 0x040fe40001704270 */
[----:B------:R-:W-:Y:S02]  /*7c60*/  F2FP.TF32.F32.PACK_B R9, R9 ;  /* 0x00000009ff09723e */ /* 0x000fe400024050ff */
[----:B------:R-:W-:Y:S02]  /*7c70*/  ISETP.GT.AND P2, PT, R0, 0x8, P2 ;  /* 0x000000080000780c */ /* 0x000fe40001744270 */
[----:B------:R-:W-:-:S02]  /*7c80*/  F2FP.TF32.F32.PACK_B R77, R77 ;  /* 0x0000004dff4d723e */ /* 0x000fc400024050ff */
[----:B------:R-:W-:Y:S02]  /*7c90*/  F2FP.TF32.F32.PACK_B R79, R79 ;  /* 0x0000004fff4f723e */ /* 0x000fe400024050ff */
[----:B------:R-:W-:Y:S01]  /*7ca0*/  F2FP.TF32.F32.PACK_B R81, R81 ;  /* 0x00000051ff51723e */ /* 0x000fe200024050ff */
[----:B-1----:R-:W-:Y:S01]  /*7cb0*/  FMUL R7, R40, R88 ;  /* 0x0000005828077220 */ /* 0x002fe20000400000 */
[----:B------:R-:W-:Y:S01]  /*7cc0*/  F2FP.TF32.F32.PACK_B R83, R83 ;  /* 0x00000053ff53723e */ /* 0x000fe200024050ff */
[----:B------:R-:W-:Y:S01]  /*7cd0*/  @P0 STG.E desc[UR36][R2.64+0x64], R37 ;  /* 0x0000642502000986 */ /* 0x000fe2000c101924 */
[----:B------:R-:W-:Y:S02]  /*7ce0*/  ISETP.GT.AND P0, PT, R14, 0x20, PT ;  /* 0x000000200e00780c */ /* 0x000fe40003f04270 */
[----:B------:R-:W-:Y:S01]  /*7cf0*/  F2FP.TF32.F32.PACK_B R7, R7 ;  /* 0x00000007ff07723e */ /* 0x000fe200024050ff */
[----:B------:R1:W-:Y:S01]  /*7d00*/  @P1 STG.E desc[UR36][R4.64+0x60], R9 ;  /* 0x0000600904001986 */ /* 0x0003e2000c101924 */
[----:B------:R-:W-:-:S02]  /*7d10*/  ISETP.GT.AND P1, PT, R0, RZ, P0 ;  /* 0x000000ff0000720c */ /* 0x000fc40000724270 */
[----:B------:R-:W-:Y:S01]  /*7d20*/  ISETP.GT.AND P0, PT, R0, 0x8, P0 ;  /* 0x000000080000780c */ /* 0x000fe20000704270 */
[----:B------:R-:W-:Y:S01]  /*7d30*/  @P2 STG.E desc[UR36][R4.64+0x64], R39 ;  /* 0x0000642704002986 */ /* 0x000fe2000c101924 */
[----:B------:R-:W-:Y:S02]  /*7d40*/  ISETP.GT.AND P2, PT, R14, 0x21, PT ;  /* 0x000000210e00780c */ /* 0x000fe40003f44270 */
[----:B------:R-:W-:Y:S02]  /*7d50*/  F2FP.TF32.F32.PACK_B R85, R85 ;  /* 0x00000055ff55723e */ /* 0x000fe400024050ff */
[----:B------:R-:W-:Y:S01]  /*7d60*/  F2FP.TF32.F32.PACK_B R87, R87 ;  /* 0x00000057ff57723e */ /* 0x000fe200024050ff */
[----:B-1----:R-:W-:-:S04]  /*7d70*/  FMUL R9, R42, R88 ;  /* 0x000000582a097220 */ /* 0x002fc80000400000 */
[----:B------:R1:W-:Y:S01]  /*7d80*/  @P1 STG.E desc[UR36][R2.64+0x80], R7 ;  /* 0x0000800702001986 */ /* 0x0003e2000c101924 */
[C---:B------:R-:W-:Y:S02]  /*7d90*/  ISETP.GT.AND P1, PT, R0.reuse, RZ, P2 ;  /* 0x000000ff0000720c */ /* 0x040fe40001724270 */
[----:B------:R-:W-:Y:S02]  /*7da0*/  F2FP.TF32.F32.PACK_B R9, R9 ;  /* 0x00000009ff09723e */ /* 0x000fe400024050ff */
[----:B------:R-:W-:Y:S01]  /*7db0*/  ISETP.GT.AND P2, PT, R0, 0x8, P2 ;  /* 0x000000080000780c */ /* 0x000fe20001744270 */
[----:B-1----:R-:W-:-:S08]  /*7dc0*/  FMUL R7, R44, R88 ;  /* 0x000000582c077220 */ /* 0x002fd00000400000 */
[----:B------:R-:W-:Y:S01]  /*7dd0*/  @P1 STG.E desc[UR36][R2.64+0x84], R41 ;  /* 0x0000842902001986 */ /* 0x000fe2000c101924 */
[----:B------:R-:W-:Y:S02]  /*7de0*/  ISETP.GT.AND P1, PT, R14, 0x28, PT ;  /* 0x000000280e00780c */ /* 0x000fe40003f24270 */
[----:B------:R-:W-:Y:S01]  /*7df0*/  F2FP.TF32.F32.PACK_B R7, R7 ;  /* 0x00000007ff07723e */ /* 0x000fe200024050ff */
[----:B------:R1:W-:Y:S01]  /*7e00*/  @P0 STG.E desc[UR36][R4.64+0x80], R9 ;  /* 0x0000800904000986 */ /* 0x0003e2000c101924 */
[C---:B------:R-:W-:Y:S02]  /*7e10*/  ISETP.GT.AND P0, PT, R0.reuse, RZ, P1 ;  /* 0x000000ff0000720c */ /* 0x040fe40000f04270 */
[----:B------:R-:W-:Y:S01]  /*7e20*/  ISETP.GT.AND P1, PT, R0, 0x8, P1 ;  /* 0x000000080000780c */ /* 0x000fe20000f24270 */
[----:B------:R-:W-:Y:S01]  /*7e30*/  @P2 STG.E desc[UR36][R4.64+0x84], R43 ;  /* 0x0000842b04002986 */ /* 0x000fe2000c101924 */
[----:B------:R-:W-:Y:S01]  /*7e40*/  ISETP.GT.AND P2, PT, R14, 0x29, PT ;  /* 0x000000290e00780c */ /* 0x000fe20003f44270 */
[----:B-1----:R-:W-:-:S08]  /*7e50*/  FMUL R9, R46, R88 ;  /* 0x000000582e097220 */ /* 0x002fd00000400000 */
        /* <DEDUP_REMOVED lines=140> */
[----:B------:R-:W-:Y:S01]  /*8720*/  @P0 STG.E desc[UR36][R2.64+0x1e0], R7 ;  /* 0x0001e00702000986 */ /* 0x000fe2000c101924 */
[C---:B------:R-:W-:Y:S02]  /*8730*/  ISETP.GT.AND P0, PT, R0.reuse, RZ, P2 ;  /* 0x000000ff0000720c */ /* 0x040fe40001704270 */
[----:B------:R-:W-:Y:S02]  /*8740*/  ISETP.GT.AND P2, PT, R0, 0x8, P2 ;  /* 0x000000080000780c */ /* 0x000fe40001744270 */
[----:B------:R-:W-:-:S09]  /*8750*/  F2FP.TF32.F32.PACK_B R9, R9 ;  /* 0x00000009ff09723e */ /* 0x000fd200024050ff */
[----:B------:R1:W-:Y:S02]  /*8760*/  @P0 STG.E desc[UR36][R2.64+0x1e4], R85 ;  /* 0x0001e45502000986 */ /* 0x0003e4000c101924 */
[----:B-1----:R-:W-:Y:S02]  /*8770*/  @P1 IMAD.MOV.U32 R2, RZ, RZ, R4 ;  /* 0x000000ffff021224 */ /* 0x002fe400078e0004 */
[----:B------:R-:W-:-:S05]  /*8780*/  @P1 IMAD.MOV.U32 R3, RZ, RZ, R5 ;  /* 0x000000ffff031224 */ /* 0x000fca00078e0005 */
[----:B------:R1:W-:Y:S04]  /*8790*/  @P1 STG.E desc[UR36][R2.64+0x1e0], R9 ;  /* 0x0001e00902001986 */ /* 0x0003e8000c101924 */
[----:B------:R1:W-:Y:S02]  /*87a0*/  @P2 STG.E desc[UR36][R4.64+0x1e4], R87 ;  /* 0x0001e45704002986 */ /* 0x0003e4000c101924 */
.L_x_172:
[----:B------:R-:W-:Y:S05]  /*87b0*/  BSYNC B0 ;  /* 0x0000000000007941 */ /* 0x000fea0003800000 */
.L_x_46:
[----:B01----:R-:W-:Y:S01]  /*87c0*/  IMAD.U32 R3, RZ, RZ, UR38 ;  /* 0x00000026ff037e24 */ /* 0x003fe2000f8e00ff */
[----:B------:R-:W-:Y:S01]  /*87d0*/  ULDC.64 UR4, c[0x0][0x650] ;  /* 0x0001940000047ab9 */ /* 0x000fe20000000a00 */
[----:B------:R0:W-:Y:S01]  /*87e0*/  SYNCS.ARRIVE.TRANS64.A1T0 RZ, [R112+UR50], RZ ;  /* 0x000000ff70ff79a7 */ /* 0x0001e20008100032 */
[----:B------:R-:W-:Y:S01]  /*87f0*/  PRMT R0, RZ, 0x7610, R0 ;  /* 0x00007610ff007816 */ /* 0x000fe20000000000 */
[----:B------:R-:W-:Y:S01]  /*8800*/  IMAD.MOV.U32 R19, RZ, RZ, -0x1 ;  /* 0xffffffffff137424 */ /* 0x000fe200078e00ff */
[----:B------:R-:W-:Y:S01]  /*8810*/  LEA R18, P0, R3, R18, 0x1 ;  /* 0x0000001203127211 */ /* 0x000fe200078008ff */
[----:B------:R-:W-:Y:S02]  /*8820*/  IMAD.MOV.U32 R22, RZ, RZ, -0x1 ;  /* 0xffffffffff167424 */ /* 0x000fe400078e00ff */
[----:B------:R-:W-:Y:S01]  /*8830*/  IMAD.MOV.U32 R16, RZ, RZ, -0x1 ;  /* 0xffffffffff107424 */ /* 0x000fe200078e00ff */
[----:B------:R-:W-:Y:S02]  /*8840*/  IADD3.X R17, R17, UR49, RZ, P0, !PT ;  /* 0x0000003111117c10 */ /* 0x000fe400087fe4ff */
[----:B------:R-:W-:-:S04]  /*8850*/  ISETP.GE.U32.AND P0, PT, R18, UR4, PT ;  /* 0x0000000412007c0c */ /* 0x000fc8000bf06070 */
[----:B------:R-:W-:-:S13]  /*8860*/  ISETP.GE.U32.AND.EX P0, PT, R17, UR5, PT, P0 ;  /* 0x0000000511007c0c */ /* 0x000fda000bf06100 */
[----:B0-----:R-:W-:Y:S05]  /*8870*/  @P0 BRA `(.L_x_173) ;  /* 0x0000000400580947 */ /* 0x001fea0003800000 */
[----:B----4-:R-:W0:Y:S01]  /*8880*/  LDC.64 R8, c[0x0][0x628] ;  /* 0x00018a00ff087b82 */ /* 0x010e220000000a00 */
[----:B------:R-:W1:Y:S01]  /*8890*/  S2R R14, SR_CTAID.X ;  /* 0x00000000000e7919 */ /* 0x000e620000002500 */
[----:B------:R-:W-:Y:S02]  /*88a0*/  IMAD.MOV.U32 R6, RZ, RZ, R18 ;  /* 0x000000ffff067224 */ /* 0x000fe400078e0012 */
[----:B------:R-:W-:Y:S01]  /*88b0*/  IMAD.MOV.U32 R7, RZ, RZ, R17 ;  /* 0x000000ffff077224 */ /* 0x000fe200078e0011 */
[----:B-----5:R-:W4:Y:S03]  /*88c0*/  S2R R15, SR_CTAID.Y ;  /* 0x00000000000f7919 */ /* 0x020f260000002600 */
[----:B------:R-:W1:Y:S08]  /*88d0*/  LDC R0, c[0x0][0x630] ;  /* 0x00018c00ff007b82 */ /* 0x000e700000000800 */
[----:B------:R-:W1:Y:S01]  /*88e0*/  LDC.64 R12, c[0x0][0x620] ;  /* 0x00018800ff0c7b82 */ /* 0x000e620000000a00 */
[----:B0-----:R-:W-:-:S04]  /*88f0*/  ISETP.NE.U32.AND P0, PT, R8, RZ, PT ;  /* 0x000000ff0800720c */ /* 0x001fc80003f05070 */
[----:B------:R-:W-:-:S13]  /*8900*/  ISETP.NE.AND.EX P0, PT, R9, RZ, PT, P0 ;  /* 0x000000ff0900720c */ /* 0x000fda0003f05300 */
[----:B-1--4-:R-:W-:Y:S05]  /*8910*/  @!P0 BRA `(.L_x_174) ;  /* 0x0000000000288947 */ /* 0x012fea0003800000 */
[----:B------:R-:W0:Y:S02]  /*8920*/  LDC R3, c[0x0][0x634] ;  /* 0x00018d00ff037b82 */ /* 0x000e240000000800 */
[----:B0-----:R-:W-:-:S05]  /*8930*/  IADD3 R7, P0, R18, R3, RZ ;  /* 0x0000000312077210 */ /* 0x001fca0007f1e0ff */
[----:B------:R-:W-:-:S04]  /*8940*/  IMAD.X R11, RZ, RZ, R17, P0 ;  /* 0x000000ffff0b7224 */ /* 0x000fc800000e0611 */
[----:B------:R-:W-:-:S04]  /*8950*/  IMAD.WIDE.U32 R2, R11, R8, RZ ;  /* 0x000000080b027225 */ /* 0x000fc800078e00ff */
[----:B--23--:R-:W-:-:S04]  /*8960*/  IMAD.WIDE.U32 R4, P0, R7, R9, R2 ;  /* 0x0000000907047225 */ /* 0x00cfc80007800002 */
[----:B------:R-:W-:-:S04]  /*8970*/  IMAD.WIDE.U32 R2, R7, R8, RZ ;  /* 0x0000000807027225 */ /* 0x000fc800078e00ff */
[----:B------:R-:W-:Y:S01]  /*8980*/  IMAD.X R7, RZ, RZ, RZ, P0 ;  /* 0x000000ffff077224 */ /* 0x000fe200000e06ff */
[----:B------:R-:W-:Y:S01]  /*8990*/  IADD3 RZ, P0, R3, R4, RZ ;  /* 0x0000000403ff7210 */ /* 0x000fe20007f1e0ff */
[----:B------:R-:W-:-:S04]  /*89a0*/  IMAD.MOV.U32 R6, RZ, RZ, R5 ;  /* 0x000000ffff067224 */ /* 0x000fc800078e0005 */
[----:B------:R-:W-:-:S08]  /*89b0*/  IMAD.WIDE.U32.X R6, R11, R9, R6, P0 ;  /* 0x000000090b067225 */ /* 0x000fd000000e0406 */
.L_x_174:
[-CC-:B------:R-:W-:Y:S01]  /*89c0*/  SHF.R.U64 R8, R6, R0.reuse, R7.reuse ;  /* 0x0000000006087219 */ /* 0x180fe20000001207 */
[----:B------:R-:W0:Y:S01]  /*89d0*/  LDC.64 R22, c[0x0][0x640] ;  /* 0x00019000ff167b82 */ /* 0x000e220000000a00 */
[----:B------:R-:W-:Y:S01]  /*89e0*/  SHF.R.U32.HI R0, RZ, R0, R7 ;  /* 0x00000000ff007219 */ /* 0x000fe20000011607 */
[----:B------:R-:W-:Y:S01]  /*89f0*/  IMAD.MOV.U32 R16, RZ, RZ, R18 ;  /* 0x000000ffff107224 */ /* 0x000fe200078e0012 */
[----:B--23--:R-:W-:Y:S01]  /*8a00*/  IADD3 R5, P0, RZ, -R8, RZ ;  /* 0x80000008ff057210 */ /* 0x00cfe20007f1e0ff */
[----:B------:R-:W-:Y:S01]  /*8a10*/  ULDC UR4, c[0x0][0x150] ;  /* 0x0000540000047ab9 */ /* 0x000fe20000000800 */
[----:B------:R-:W-:-:S03]  /*8a20*/  I2FP.F32.U32 R6, R14 ;  /* 0x0000000e00067245 */ /* 0x000fc60000201000 */
[----:B------:R-:W1:Y:S01]  /*8a30*/  LDC R4, c[0x0][0x618] ;  /* 0x00018600ff047b82 */ /* 0x000e620000000800 */
[----:B------:R-:W-:Y:S02]  /*8a40*/  IMAD.X R3, RZ, RZ, ~R0, P0 ;  /* 0x000000ffff037224 */ /* 0x000fe400000e0e00 */
[----:B------:R-:W-:Y:S01]  /*8a50*/  FMUL R6, R6, UR4 ;  /* 0x0000000406067c20 */ /* 0x000fe20008400000 */
[----:B------:R-:W-:Y:S01]  /*8a60*/  ULDC UR4, c[0x0][0x154] ;  /* 0x0000550000047ab9 */ /* 0x000fe20000000800 */
[-C--:B------:R-:W-:Y:S02]  /*8a70*/  IMAD R0, R3, R12.reuse, RZ ;  /* 0x0000000c03007224 */ /* 0x080fe400078e02ff */
[C---:B------:R-:W-:Y:S01]  /*8a80*/  IMAD.WIDE.U32 R2, R5.reuse, R12, R16 ;  /* 0x0000000c05027225 */ /* 0x040fe200078e0010 */
[----:B------:R-:W2:Y:S01]  /*8a90*/  LDC R9, c[0x0][0x608] ;  /* 0x00018200ff097b82 */ /* 0x000ea20000000800 */
[----:B------:R-:W3:Y:S02]  /*8aa0*/  F2I.U32.TRUNC.NTZ R6, R6 ;  /* 0x0000000600067305 */ /* 0x000ee4000020f000 */
[----:B------:R-:W-:-:S04]  /*8ab0*/  IMAD R5, R5, R13, R0 ;  /* 0x0000000d05057224 */ /* 0x000fc800078e0200 */
[----:B------:R-:W-:Y:S01]  /*8ac0*/  IMAD.IADD R3, R3, 0x1, R5 ;  /* 0x0000000103037824 */ /* 0x000fe200078e0205 */
[----:B------:R-:W4:Y:S01]  /*8ad0*/  LDC R20, c[0x0][0x658] ;  /* 0x00019600ff147b82 */ /* 0x000f220000000800 */
[----:B------:R-:W-:Y:S02]  /*8ae0*/  I2FP.F32.U32 R5, R15 ;  /* 0x0000000f00057245 */ /* 0x000fe40000201000 */
[----:B0-----:R-:W-:-:S03]  /*8af0*/  ISETP.NE.U32.AND P0, PT, R22, RZ, PT ;  /* 0x000000ff1600720c */ /* 0x001fc60003f05070 */
[----:B------:R-:W-:Y:S01]  /*8b00*/  FMUL R5, R5, UR4 ;  /* 0x0000000405057c20 */ /* 0x000fe20008400000 */
[----:B------:R-:W-:Y:S01]  /*8b10*/  ISETP.NE.AND.EX P0, PT, R23, RZ, PT, P0 ;  /* 0x000000ff1700720c */ /* 0x000fe20003f05300 */
[----:B------:R-:W0:Y:S01]  /*8b20*/  LDC R7, c[0x0][0x144] ;  /* 0x00005100ff077b82 */ /* 0x000e220000000800 */
[-CC-:B-1----:R-:W-:Y:S01]  /*8b30*/  SHF.R.U32.HI R0, RZ, R4.reuse, R3.reuse ;  /* 0x00000004ff007219 */ /* 0x182fe20000011603 */
[----:B---3--:R-:W-:Y:S01]  /*8b40*/  IMAD.MOV R6, RZ, RZ, -R6 ;  /* 0x000000ffff067224 */ /* 0x008fe200078e0a06 */
[----:B------:R-:W-:-:S05]  /*8b50*/  SHF.R.U64 R11, R2, R4, R3 ;  /* 0x00000004020b7219 */ /* 0x000fca0000001203 */
[----:B------:R-:W1:Y:S01]  /*8b60*/  LDC R16, c[0x0][0x148] ;  /* 0x00005200ff107b82 */ /* 0x000e620000000800 */
[-CC-:B--2---:R-:W-:Y:S02]  /*8b70*/  SHF.R.U64 R10, R11, R9.reuse, R0.reuse ;  /* 0x000000090b0a7219 */ /* 0x184fe40000001200 */
[----:B------:R-:W-:Y:S02]  /*8b80*/  SHF.R.U32.HI R3, RZ, R9, R0 ;  /* 0x00000009ff037219 */ /* 0x000fe40000011600 */
[----:B------:R2:W3:Y:S03]  /*8b90*/  F2I.U32.TRUNC.NTZ R0, R5 ;  /* 0x0000000500007305 */ /* 0x0004e6000020f000 */
[----:B------:R-:W1:Y:S01]  /*8ba0*/  LDC R13, c[0x0][0x648] ;  /* 0x00019200ff0d7b82 */ /* 0x000e620000000800 */
[-CC-:B----4-:R-:W-:Y:S02]  /*8bb0*/  SHF.R.U64 R12, R10, R20.reuse, R3.reuse ;  /* 0x000000140a0c7219 */ /* 0x190fe40000001203 */
[----:B------:R-:W-:-:S03]  /*8bc0*/  SHF.R.U32.HI R3, RZ, R20, R3 ;  /* 0x00000014ff037219 */ /* 0x000fc60000011603 */
[----:B------:R-:W-:Y:S02]  /*8bd0*/  IMAD.MOV.U32 R2, RZ, RZ, R12 ;  /* 0x000000ffff027224 */ /* 0x000fe400078e000c */
[----:B------:R-:W4:Y:S01]  /*8be0*/  LDC R21, c[0x0][0x638] ;  /* 0x00018e00ff157b82 */ /* 0x000f220000000800 */
[----:B0-----:R-:W-:-:S07]  /*8bf0*/  IMAD R14, R7, R6, R14 ;  /* 0x00000006070e7224 */ /* 0x001fce00078e020e */
[----:B------:R-:W0:Y:S08]  /*8c00*/  LDC R24, c[0x0][0x610] ;  /* 0x00018400ff187b82 */ /* 0x000e300000000800 */
[----:B------:R-:W0:Y:S01]  /*8c10*/  LDC R25, c[0x0][0x600] ;  /* 0x00018000ff197b82 */ /* 0x000e220000000800 */
[----:B--23--:R-:W-:Y:S05]  /*8c20*/  @!P0 BRA `(.L_x_175) ;  /* 0x0000000000288947 */ /* 0x00cfea0003800000 */
[----:B------:R-:W2:Y:S02]  /*8c30*/  LDC R7, c[0x0][0x64c] ;  /* 0x00019300ff077b82 */ /* 0x000ea40000000800 */
[----:B--2---:R-:W-:-:S05]  /*8c40*/  IADD3 R7, P0, R12, R7, RZ ;  /* 0x000000070c077210 */ /* 0x004fca0007f1e0ff */
        /* <DEDUP_REMOVED lines=8> */
.L_x_175:
[----:B------:R-:W2:Y:S01]  /*8cd0*/  LDC R4, c[0x0][0x65c] ;  /* 0x00019700ff047b82 */ /* 0x000ea20000000800 */
[----:B-1----:R-:W-:Y:S02]  /*8ce0*/  SHF.R.U64 R2, R2, R13, R3 ;  /* 0x0000000d02027219 */ /* 0x002fe40000001203 */
[----:B------:R-:W-:-:S03]  /*8cf0*/  LOP3.LUT R11, R11, R108, RZ, 0xc0, !PT ;  /* 0x0000006c0b0b7212 */ /* 0x000fc600078ec0ff */
[----:B------:R-:W-:Y:S01]  /*8d00*/  IMAD.MOV R3, RZ, RZ, -R2 ;  /* 0x000000ffff037224 */ /* 0x000fe200078e0a02 */
[----:B--2---:R-:W-:Y:S01]  /*8d10*/  ISETP.NE.AND P0, PT, R4, 0x1, PT ;  /* 0x000000010400780c */ /* 0x004fe20003f05270 */
[----:B------:R-:W-:Y:S01]  /*8d20*/  IMAD.MOV R4, RZ, RZ, -R0 ;  /* 0x000000ffff047224 */ /* 0x000fe200078e0a00 */
[----:B------:R-:W-:-:S05]  /*8d30*/  LOP3.LUT R0, R10, R109, RZ, 0xc0, !PT ;  /* 0x0000006d0a007212 */ /* 0x000fca00078ec0ff */
[----:B------:R-:W-:Y:S02]  /*8d40*/  IMAD R19, R105, R2, R0 ;  /* 0x0000000269137224 */ /* 0x000fe400078e0200 */
[----:B----4-:R-:W-:Y:S02]  /*8d50*/  IMAD R0, R3, R21, R12 ;  /* 0x0000001503007224 */ /* 0x010fe400078e020c */
[----:B------:R-:W-:Y:S02]  /*8d60*/  IMAD.MOV.U32 R3, RZ, RZ, 0x1 ;  /* 0x00000001ff037424 */ /* 0x000fe400078e00ff */
[----:B------:R-:W-:Y:S02]  /*8d70*/  @P0 IMAD R14, R16, R4, R15 ;  /* 0x00000004100e0224 */ /* 0x000fe400078e020f */
[----:B0-----:R-:W-:Y:S01]  /*8d80*/  IMAD R2, R0, R25, R11 ;  /* 0x0000001900027224 */ /* 0x001fe200078e020b */
[----:B------:R-:W-:Y:S01]  /*8d90*/  PRMT R0, R3, 0x7610, R0 ;  /* 0x0000761003007816 */ /* 0x000fe20000000000 */
[----:B------:R-:W-:-:S02]  /*8da0*/  IMAD R19, R19, R24, R14 ;  /* 0x0000001813137224 */ /* 0x000fc400078e020e */
[----:B------:R-:W-:-:S03]  /*8db0*/  IMAD.MOV.U32 R16, RZ, RZ, R8 ;  /* 0x000000ffff107224 */ /* 0x000fc600078e0008 */
[----:B------:R-:W-:Y:S02]  /*8dc0*/  SEL R22, R2, R19, !P0 ;  /* 0x0000001302167207 */ /* 0x000fe40004000000 */
[----:B------:R-:W-:-:S07]  /*8dd0*/  SEL R19, R19, R2, !P0 ;  /* 0x0000000213137207 */ /* 0x000fce0004000000 */
.L_x_173:
[----:B------:R-:W-:Y:S01]  /*8de0*/  LOP3.LUT P0, RZ, R0, 0xff, RZ, 0xc0, !PT ;  /* 0x000000ff00ff7812 */ /* 0x000fe2000780c0ff */
[----:B------:R-:W-:Y:S01]  /*8df0*/  UIMAD.WIDE.U32 UR4, UR41, 0x38e38e39, URZ ;  /* 0x38e38e39290478a5 */ /* 0x000fe2000f8e003f */
[----:B------:R-:W-:-:S03]  /*8e00*/  LOP3.LUT R122, R122, 0x1, RZ, 0x3c, !PT ;  /* 0x000000017a7a7812 */ /* 0x000fc600078e3cff */
[----:B------:R-:W-:-:S04]  /*8e10*/  USHF.R.U32.HI UR4, URZ, 0x1, UR5 ;  /* 0x000000013f047899 */ /* 0x000fc80008011605 */
[----:B------:R-:W-:-:S04]  /*8e20*/  UIMAD UR41, UR4, -0x9, UR41 ;  /* 0xfffffff7042978a4 */ /* 0x000fc8000f8e0229 */
[----:B------:R-:W-:Y:S08]  /*8e30*/  @P0 BRA `(.L_x_176) ;  /* 0xffffff8800780947 */ /* 0x000ff0000383ffff */
[----:B------:R-:W-:Y:S05]  /*8e40*/  EXIT ;  /* 0x000000000000794d */ /* 0x000fea0003800000 */
.L_x_14:
[----:B------:R-:W-:-:S08]  /*8e50*/  ISETP.NE.AND P0, PT, RZ, UR4, PT ;  /* 0x00000004ff007c0c */ /* 0x000fd0000bf05270 */
[----:B------:R-:W0:-:S00]  /*8e60*/  USETMAXREG.DEALLOC.CTAPOOL 0x28 ;  /* 0x00000028000079c8 */ /* 0x000e0000080e0500 */
[----:B------:R-:W-:Y:S05]  /*8e70*/  @P0 EXIT ;  /* 0x000000000000094d */ /* 0x000fea0003800000 */
[----:B0-----:R0:W-:Y:S01]  /*8e80*/  STL [R1], RZ ;  /* 0x000000ff01007387 */ /* 0x0011e20000100800 */
[----:B------:R-:W-:Y:S01]  /*8e90*/  LOP3.LUT P0, RZ, R4, 0xff, RZ, 0xc0, !PT ;  /* 0x000000ff04ff7812 */ /* 0x000fe2000780c0ff */
[----:B------:R-:W-:-:S12]  /*8ea0*/  IMAD.MOV.U32 R24, RZ, RZ, 0x1 ;  /* 0x00000001ff187424 */ /* 0x000fd800078e00ff */
[----:B0-----:R-:W-:Y:S05]  /*8eb0*/  @!P0 BRA `(.L_x_177) ;  /* 0x0000001400f48947 */ /* 0x001fea0003800000 */
[----:B------:R-:W-:Y:S01]  /*8ec0*/  LOP3.LUT P0, RZ, R0, 0x1f, RZ, 0xc0, !PT ;  /* 0x0000001f00ff7812 */ /* 0x000fe2000780c0ff */
[----:B------:R-:W-:Y:S01]  /*8ed0*/  IMAD.MOV.U32 R0, RZ, RZ, 0x1 ;  /* 0x00000001ff007424 */ /* 0x000fe200078e00ff */
[C---:B------:R-:W-:Y:S01]  /*8ee0*/  ISETP.NE.AND P1, PT, R25.reuse, RZ, PT ;  /* 0x000000ff1900720c */ /* 0x040fe20003f25270 */
[----:B------:R0:W-:Y:S01]  /*8ef0*/  STL [R1], RZ ;  /* 0x000000ff01007387 */ /* 0x0001e20000100800 */
[----:B------:R-:W-:Y:S01]  /*8f00*/  ISETP.NE.OR P0, PT, R25, RZ, !P0 ;  /* 0x000000ff1900720c */ /* 0x000fe20004705670 */
[----:B------:R-:W-:Y:S01]  /*8f10*/  ULDC UR41, c[0x0][0x658] ;  /* 0x0001960000297ab9 */ /* 0x000fe20000000800 */
[----:B------:R-:W-:Y:S01]  /*8f20*/  LOP3.LUT R23, R23, 0xfffffffe, RZ, 0xc0, !PT ;  /* 0xfffffffe17177812 */ /* 0x000fe200078ec0ff */
[----:B------:R0:W-:Y:S01]  /*8f30*/  STL.S16 [R1+0x4], R0 ;  /* 0x0000040001007387 */ /* 0x0001e20000100600 */
[----:B------:R-:W-:Y:S01]  /*8f40*/  UMOV UR4, 0xffffffff ;  /* 0xffffffff00047882 */ /* 0x000fe20000000000 */
[----:B------:R-:W-:Y:S01]  /*8f50*/  BSSY B7, `(.L_x_177) ;  /* 0x0000173000077945 */ /* 0x000fe20003800000 */
[----:B------:R-:W-:Y:S01]  /*8f60*/  USHF.L.U32 UR4, UR4, UR41, URZ ;  /* 0x0000002904047299 */ /* 0x000fe2000800063f */
[----:B------:R-:W-:Y:S01]  /*8f70*/  IMAD.MOV.U32 R24, RZ, RZ, 0x1 ;  /* 0x00000001ff187424 */ /* 0x000fe200078e00ff */
[----:B------:R-:W-:Y:S01]  /*8f80*/  ULDC UR40, c[0x0][0x600] ;  /* 0x0001800000287ab9 */ /* 0x000fe20000000800 */
[----:B------:R-:W-:Y:S01]  /*8f90*/  UMOV UR5, 0x1 ;  /* 0x0000000100057882 */ /* 0x000fe20000000000 */
[----:B------:R-:W-:Y:S01]  /*8fa0*/  UIADD3 UR46, UR43, 0x1, URZ ;  /* 0x000000012b2e7890 */ /* 0x000fe2000fffe03f */
[----:B------:R-:W-:Y:S01]  /*8fb0*/  @P1 LOP3.LUT R23, R23, 0x1, RZ, 0xfc, !PT ;  /* 0x0000000117171812 */ /* 0x000fe200078efcff */
[----:B------:R-:W-:-:S02]  /*8fc0*/  ULOP3.LUT UR47, UR42, 0x2, URZ, 0xfc, !UPT ;  /* 0x000000022a2f7892 */ /* 0x000fc4000f8efc3f */
[----:B------:R-:W-:Y:S01]  /*8fd0*/  UIADD3 UR40, UR40, -0x1, URZ ;  /* 0xffffffff28287890 */ /* 0x000fe2000fffe03f */
[----:B------:R-:W-:Y:S01]  /*8fe0*/  LOP3.LUT R23, R23, 0xfffffffd, RZ, 0xc0, !PT ;  /* 0xfffffffd17177812 */ /* 0x000fe200078ec0ff */
[----:B------:R-:W-:Y:S02]  /*8ff0*/  USHF.L.U32 UR41, UR5, UR41, URZ ;  /* 0x0000002905297299 */ /* 0x000fe4000800063f */
[----:B------:R-:W-:Y:S01]  /*9000*/  ULOP3.LUT UR45, URZ, UR4, URZ, 0x33, !UPT ;  /* 0x000000043f2d7292 */ /* 0x000fe2000f8e333f */
[----:B------:R-:W-:Y:S01]  /*9010*/  @P0 LOP3.LUT R23, R23, 0x2, RZ, 0xfc, !PT ;  /* 0x0000000217170812 */ /* 0x000fe200078efcff */
[----:B0-----:R-:W-:-:S10]  /*9020*/  ULDC.64 UR36, c[0x0][0x198] ;  /* 0x0000660000247ab9 */ /* 0x001fd40000000a00 */
.L_x_191:
[----:B------:R-:W-:-:S03]  /*9030*/  UMOV UR4, 0xffffffff ;  /* 0xffffffff00047882 */ /* 0x000fc60000000000 */
[----:B------:R-:W-:Y:S05]  /*9040*/  BRA.DIV UR4, `(.L_x_178) ;  /* 0x0000002604207947 */ /* 0x000fea000b800000 */
[----:B------:R-:W-:-:S13]  /*9050*/  ELECT P6, URZ, PT ;  /* 0x00000000003f782f */ /* 0x000fda00038c0000 */
.L_x_223:
[----:B------:R-:W-:Y:S04]  /*9060*/  BSSY B6, `(.L_x_179) ;  /* 0x00000e8000067945 */ /* 0x000fe80003800000 */
[----:B------:R-:W-:Y:S05]  /*9070*/  @!P6 BRA `(.L_x_180) ;  /* 0x0000000c0098e947 */ /* 0x000fea0003800000 */
[----:B------:R-:W0:Y:S01]  /*9080*/  S2R R3, SR_CgaCtaId ;  /* 0x0000000000037919 */ /* 0x000e220000008800 */
[----:B------:R-:W-:-:S04]  /*9090*/  MOV R26, 0x400 ;  /* 0x00000400001a7802 */ /* 0x000fc80000000f00 */
[----:B0-----:R-:W-:-:S05]  /*90a0*/  LEA R26, R3, R26, 0x18 ;  /* 0x0000001a031a7211 */ /* 0x001fca00078ec0ff */
[----:B------:R-:W-:-:S05]  /*90b0*/  VIADD R0, R26, 0x200 ;  /* 0x000002001a007836 */ /* 0x000fca0000000000 */
[----:B------:R-:W-:-:S13]  /*90c0*/  LOP3.LUT P0, RZ, R0, 0x9f, RZ, 0xc0, !PT ;  /* 0x0000009f00ff7812 */ /* 0x000fda000780c0ff */
[----:B------:R-:W-:Y:S05]  /*90d0*/  @!P0 BRA `(.L_x_181) ;  /* 0x0000000000408947 */ /* 0x000fea0003800000 */
[----:B------:R-:W-:Y:S01]  /*90e0*/  MOV R2, 0x0 ;  /* 0x0000000000027802 */ /* 0x000fe20000000f00 */
[----:B------:R-:W-:Y:S01]  /*90f0*/  ULDC.64 UR4, c[0x4][0x78] ;  /* 0x01001e0000047ab9 */ /* 0x000fe20000000a00 */
[----:B------:R-:W-:Y:S01]  /*9100*/  ULDC.64 UR6, c[0x4][0x8] ;  /* 0x0100020000067ab9 */ /* 0x000fe20000000a00 */
[----:B------:R-:W-:Y:S02]  /*9110*/  IMAD.U32 R4, RZ, RZ, UR4 ;  /* 0x00000004ff047e24 */ /* 0x000fe4000f8e00ff */
[----:B------:R-:W-:Y:S01]  /*9120*/  IMAD.U32 R5, RZ, RZ, UR5 ;  /* 0x00000005ff057e24 */ /* 0x000fe2000f8e00ff */
[----:B------:R-:W0:Y:S01]  /*9130*/  LDC.64 R2, c[0x4][R2] ;  /* 0x0100000002027b82 */ /* 0x000e220000000a00 */
[----:B------:R-:W-:Y:S01]  /*9140*/  ULDC.64 UR4, c[0x4][0x80] ;  /* 0x0100200000047ab9 */ /* 0x000fe20000000a00 */
[----:B------:R-:W-:Y:S02]  /*9150*/  IMAD.U32 R10, RZ, RZ, UR6 ;  /* 0x00000006ff0a7e24 */ /* 0x000fe4000f8e00ff */
[----:B------:R-:W-:-:S02]  /*9160*/  IMAD.U32 R6, RZ, RZ, UR4 ;  /* 0x00000004ff067e24 */ /* 0x000fc4000f8e00ff */
[----:B------:R-:W-:Y:S02]  /*9170*/  IMAD.U32 R7, RZ, RZ, UR5 ;  /* 0x00000005ff077e24 */ /* 0x000fe4000f8e00ff */
[----:B------:R-:W-:Y:S02]  /*9180*/  IMAD.U32 R11, RZ, RZ, UR7 ;  /* 0x00000007ff0b7e24 */ /* 0x000fe4000f8e00ff */
[----:B------:R-:W-:Y:S02]  /*9190*/  IMAD.MOV.U32 R8, RZ, RZ, 0x70 ;  /* 0x00000070ff087424 */ /* 0x000fe400078e00ff */
[----:B------:R-:W-:Y:S02]  /*91a0*/  IMAD.MOV.U32 R12, RZ, RZ, 0x1 ;  /* 0x00000001ff0c7424 */ /* 0x000fe400078e00ff */
[----:B------:R-:W-:-:S07]  /*91b0*/  IMAD.MOV.U32 R13, RZ, RZ, RZ ;  /* 0x000000ffff0d7224 */ /* 0x000fce00078e00ff */
[----:B------:R-:W-:-:S07]  /*91c0*/  LEPC R20, `(.L_x_181) ;  /* 0x000000001014794e */ /* 0x000fce0000000000 */
[----:B0----5:R-:W-:Y:S05]  /*91d0*/  CALL.ABS.NOINC R2 ;  /* 0x0000000002007343 */ /* 0x021fea0003c00000 */
.L_x_181:
        /* <DEDUP_REMOVED lines=19> */
.L_x_182:
[----:B------:R-:W0:Y:S02]  /*9310*/  LDC R0, c[0x0][0x28c] ;  /* 0x0000a300ff007b82 */ /* 0x000e240000000800 */
[----:B0-----:R-:W-:-:S13]  /*9320*/  ISETP.GE.AND P0, PT, R0, 0x1, PT ;  /* 0x000000010000780c */ /* 0x001fda0003f06270 */
[----:B------:R-:W-:Y:S05]  /*9330*/  @!P0 BRA `(.L_x_180) ;  /* 0x0000000800e88947 */ /* 0x000fea0003800000 */
[----:B------:R0:W5:Y:S01]  /*9340*/  LDL R4, [R1] ;  /* 0x0000000001047983 */ /* 0x0001620000100800 */
[----:B------:R-:W-:Y:S02]  /*9350*/  IMAD.SHL.U32 R19, R19, 0x40, RZ ;  /* 0x0000004013137824 */ /* 0x000fe400078e00ff */
[----:B------:R-:W-:Y:S02]  /*9360*/  IMAD.SHL.U32 R22, R22, 0x80, RZ ;  /* 0x0000008016167824 */ /* 0x000fe400078e00ff */
[----:B------:R-:W-:Y:S02]  /*9370*/  IMAD.MOV.U32 R0, RZ, RZ, RZ ;  /* 0x000000ffff007224 */ /* 0x000fe400078e00ff */
[----:B------:R-:W-:Y:S02]  /*9380*/  IMAD.U32 R2, RZ, RZ, UR46 ;  /* 0x0000002eff027e24 */ /* 0x000fe4000f8e00ff */
[----:B------:R-:W-:Y:S02]  /*9390*/  IMAD.MOV.U32 R3, RZ, RZ, R24 ;  /* 0x000000ffff037224 */ /* 0x000fe400078e0018 */
[----:B------:R-:W-:-:S02]  /*93a0*/  VIADD R5, R19, 0x8 ;  /* 0x0000000813057836 */ /* 0x000fc40000000000 */
[C---:B------:R-:W-:Y:S02]  /*93b0*/  VIADD R6, R19.reuse, 0x10 ;  /* 0x0000001013067836 */ /* 0x040fe40000000000 */
[C---:B------:R-:W-:Y:S02]  /*93c0*/  VIADD R7, R19.reuse, 0x18 ;  /* 0x0000001813077836 */ /* 0x040fe40000000000 */
[C---:B------:R-:W-:Y:S02]  /*93d0*/  VIADD R8, R19.reuse, 0x20 ;  /* 0x0000002013087836 */ /* 0x040fe40000000000 */
[C---:B------:R-:W-:Y:S02]  /*93e0*/  VIADD R9, R19.reuse, 0x28 ;  /* 0x0000002813097836 */ /* 0x040fe40000000000 */
[C---:B------:R-:W-:Y:S02]  /*93f0*/  VIADD R10, R19.reuse, 0x30 ;  /* 0x00000030130a7836 */ /* 0x040fe40000000000 */
        /* <DEDUP_REMOVED lines=15> */
[----:B0-----:R-:W-:-:S07]  /*94f0*/  VIADD R35, R22, 0x78 ;  /* 0x0000007816237836 */ /* 0x001fce0000000000 */
.L_x_186:
[----:B-----5:R-:W-:Y:S01]  /*9500*/  IMAD R36, R4, 0x8, R26 ;  /* 0x0000000804247824 */ /* 0x020fe200078e021a */
[----:B------:R-:W-:-:S04]  /*9510*/  SHF.L.U32 R37, R3, 0x1f, RZ ;  /* 0x0000001f03257819 */ /* 0x000fc800000006ff */
[----:B------:R-:W0:Y:S02]  /*9520*/  SYNCS.PHASECHK.TRANS64.TRYWAIT P0, [R36+URZ+0x48], R37 ;  /* 0x00004825240075a7 */ /* 0x000e24000800017f */
[----:B0-----:R-:W-:Y:S05]  /*9530*/  @!P0 BRA `(.L_x_183) ;  /* 0x0000002000048947 */ /* 0x001fea0003800000 */
.L_x_224:
[----:B------:R-:W-:Y:S01]  /*9540*/  ISETP.NE.AND P0, PT, R25, RZ, PT ;  /* 0x000000ff1900720c */ /* 0x000fe20003f05270 */
[----:B------:R-:W-:-:S04]  /*9550*/  UPRMT UR4, UR47, 0x9910, URZ ;  /* 0x000099102f047896 */ /* 0x000fc8000800003f */
[----:B------:R-:W-:-:S08]  /*9560*/  UISETP.NE.AND UP0, UPT, UR4, 0x2, UPT ;  /* 0x000000020400788c */ /* 0x000fd0000bf05270 */
[----:B0-----:R-:W0:Y:S02]  /*9570*/  @!P0 LDC R37, c[0x0][0x500] ;  /* 0x00014000ff258b82 */ /* 0x001e240000000800 */
[----:B0-----:R0:W-:Y:S01]  /*9580*/  @!P0 SYNCS.ARRIVE.TRANS64 RZ, [R36+URZ], R37 ;  /* 0x0000002524ff89a7 */ /* 0x0011e2000800003f */
[----:B------:R-:W-:-:S13]  /*9590*/  PLOP3.LUT P0, PT, PT, PT, UP0, 0x80, 0x0 ;  /* 0x000000000000781c */ /* 0x000fda0003f0f008 */
[----:B0-----:R-:W-:Y:S05]  /*95a0*/  @P0 BRA `(.L_x_184) ;  /* 0x0000000000040947 */ /* 0x001fea0003800000 */
[----:B------:R-:W-:Y:S01]  /*95b0*/  BPT.TRAP 0x1 ;  /* 0x000000040000795c */ /* 0x000fe20000300000 */
.L_x_184:
[----:B------:R-:W-:-:S13]  /*95c0*/  LOP3.LUT P0, RZ, R23, 0x2, RZ, 0xc0, !PT ;  /* 0x0000000217ff7812 */ /* 0x000fda000780c0ff */
[----:B------:R-:W-:Y:S05]  /*95d0*/  @P0 BRA `(.L_x_185) ;  /* 0x0000000000040947 */ /* 0x000fea0003800000 */
[----:B------:R-:W-:Y:S01]  /*95e0*/  BPT.TRAP 0x1 ;  /* 0x000000040000795c */ /* 0x000fe20000300000 */
.L_x_185:
[----:B------:R0:W-:Y:S01]  /*95f0*/  STL [R1+0x8], R17 ;  /* 0x0000081101007387 */ /* 0x0001e20000100800 */
[----:B------:R-:W-:Y:S01]  /*9600*/  R2UR UR9, R36 ;  /* 0x00000000240972ca */ /* 0x000fe200000e0000 */
[C---:B------:R-:W-:Y:S01]  /*9610*/  IMAD R36, R4.reuse, 0x2000, R26 ;  /* 0x0000200004247824 */ /* 0x040fe200078e021a */
[----:B------:R-:W-:-:S04]  /*9620*/  R2UR UR13, R4 ;  /* 0x00000000040d72ca */ /* 0x000fc800000e0000 */
[----:B------:R-:W-:Y:S01]  /*9630*/  R2UR UR16, R36 ;  /* 0x00000000241072ca */ /* 0x000fe200000e0000 */
[----:B0-----:R-:W-:-:S05]  /*9640*/  VIADD R17, R26, 0x12200 ;  /* 0x000122001a117836 */ /* 0x001fca0000000000 */
[----:B------:R-:W-:Y:S02]  /*9650*/  R2UR UR7, R17 ;  /* 0x00000000110772ca */ /* 0x000fe400000e0000 */
[----:B------:R0:W5:Y:S01]  /*9660*/  LDL.LU R17, [R1+0x8] ;  /* 0x0000080001117983 */ /* 0x0001620000300800 */
[----:B------:R-:W-:Y:S01]  /*9670*/  UIADD3 UR14, UP0, UR36, 0xf0, URZ ;  /* 0x000000f0240e7890 */ /* 0x000fe2000ff1e03f */
[----:B------:R-:W-:-:S03]  /*9680*/  R2UR UR10, R19 ;  /* 0x00000000130a72ca */ /* 0x000fc600000e0000 */
[----:B------:R-:W-:Y:S01]  /*9690*/  UIADD3 UR8, UR16, 0x200, URZ ;  /* 0x0000020010087890 */ /* 0x000fe2000fffe03f */
[----:B------:R-:W-:Y:S01]  /*96a0*/  R2UR UR11, R0 ;  /* 0x00000000000b72ca */ /* 0x000fe200000e0000 */
[----:B------:R-:W-:Y:S01]  /*96b0*/  UIADD3.X UR15, URZ, UR37, URZ, UP0, !UPT ;  /* 0x000000253f0f7290 */ /* 0x000fe200087fe43f */
[----:B------:R-:W-:Y:S01]  /*96c0*/  R2UR UR12, R16 ;  /* 0x00000000100c72ca */ /* 0x000fe200000e0000 */
[----:B------:R-:W-:Y:S01]  /*96d0*/  UIADD3 UR17, UR16, 0x600, URZ ;  /* 0x0000060010117890 */ /* 0x000fe2000fffe03f */
[----:B------:R-:W-:Y:S01]  /*96e0*/  R2UR UR19, R5 ;  /* 0x00000000051372ca */ /* 0x000fe200000e0000 */
[----:B------:R-:W-:Y:S01]  /*96f0*/  UIADD3 UR18, UR16, 0xa00, URZ ;  /* 0x00000a0010127890 */ /* 0x000fe2000fffe03f */
[----:B------:R-:W-:Y:S01]  /*9700*/  R2UR UR20, R6 ;  /* 0x00000000061472ca */ /* 0x000fe200000e0000 */
[----:B------:R-:W-:Y:S01]  /*9710*/  UMOV UR4, 0x0 ;  /* 0x0000000000047882 */ /* 0x000fe20000000000 */
[----:B------:R-:W-:Y:S01]  /*9720*/  R2UR UR21, R7 ;  /* 0x00000000071572ca */ /* 0x000fe200000e0000 */
[----:B------:R-:W-:Y:S01]  /*9730*/  UMOV UR5, 0x10000000 ;  /* 0x1000000000057882 */ /* 0x000fe20000000000 */
[----:B------:R-:W-:Y:S01]  /*9740*/  R2UR UR22, R8 ;  /* 0x00000000081672ca */ /* 0x000fe200000e0000 */
[----:B------:R-:W-:Y:S01]  /*9750*/  UIADD3 UR6, UP1, UR36, 0x1f0, URZ ;  /* 0x000001f024067890 */ /* 0x000fe2000ff3e03f */
[----:B------:R-:W-:Y:S01]  /*9760*/  R2UR UR23, R9 ;  /* 0x00000000091772ca */ /* 0x000fe200000e0000 */
[----:B------:R-:W-:Y:S01]  /*9770*/  ULEA UR13, UR13, UR7, 0xe ;  /* 0x000000070d0d7291 */ /* 0x000fe2000f8e703f */
[----:B------:R-:W-:Y:S01]  /*9780*/  VIADD R2, R2, 0xffffffff ;  /* 0xffffffff02027836 */ /* 0x000fe20000000000 */
[----:B------:R1:W-:Y:S01]  /*9790*/  UTMALDG.3D [UR8], [UR14], desc[UR4] ;  /* 0x000004080e0075b4 */ /* 0x0003e20008011000 */
[----:B------:R-:W-:Y:S01]  /*97a0*/  UIADD3.X UR7, URZ, UR37, URZ, UP1, !UPT ;  /* 0x000000253f077290 */ /* 0x000fe20008ffe43f */
[----:B------:R-:W-:-:S02]  /*97b0*/  VIADD R4, R4, 0x1 ;  /* 0x0000000104047836 */ /* 0x000fc40000000000 */
[----:B------:R-:W-:Y:S01]  /*97c0*/  ISETP.GT.AND P1, PT, R2, 0x1, PT ;  /* 0x000000010200780c */ /* 0x000fe20003f24270 */
[----:B------:R-:W-:Y:S02]  /*97d0*/  VIADD R0, R0, 0x20 ;  /* 0x0000002000007836 */ /* 0x000fe40000000000 */
[----:B------:R-:W-:-:S04]  /*97e0*/  ISETP.NE.AND P0, PT, R4, 0x9, PT ;  /* 0x000000090400780c */ /* 0x000fc80003f05270 */
[----:B------:R-:W-:Y:S02]  /*97f0*/  SEL R36, RZ, 0x1, P0 ;  /* 0x00000001ff247807 */ /* 0x000fe40000000000 */
[----:B------:R-:W-:Y:S02]  /*9800*/  SEL R4, R4, RZ, P0 ;  /* 0x000000ff04047207 */ /* 0x000fe40000000000 */
[----:B------:R-:W-:Y:S01]  /*9810*/  LOP3.LUT R3, R3, R36, RZ, 0x3c, !PT ;  /* 0x0000002403037212 */ /* 0x000fe200078e3cff */
[----:B-1----:R-:W-:Y:S01]  /*9820*/  UMOV UR8, UR17 ;  /* 0x0000001100087c82 */ /* 0x002fe20008000000 */
[----:B------:R-:W-:Y:S01]  /*9830*/  UMOV UR10, UR19 ;  /* 0x00000013000a7c82 */ /* 0x000fe20008000000 */
[----:B------:R-:W-:Y:S01]  /*9840*/  UIADD3 UR17, UR16, 0xe00, URZ ;  /* 0x00000e0010117890 */ /* 0x000fe2000fffe03f */
[----:B------:R1:W-:Y:S01]  /*9850*/  UTMALDG.3D [UR8], [UR14], desc[UR4] ;  /* 0x000004080e0075b4 */ /* 0x0003e20008011000 */
[----:B------:R-:W-:Y:S01]  /*9860*/  R2UR UR19, R10 ;  /* 0x000000000a1372ca */ /* 0x000fe200000e0000 */
[----:B-1----:R-:W-:Y:S01]  /*9870*/  UMOV UR8, UR18 ;  /* 0x0000001200087c82 */ /* 0x002fe20008000000 */
[----:B------:R-:W-:Y:S01]  /*9880*/  UIADD3 UR18, UR16, 0x1200, URZ ;  /* 0x0000120010127890 */ /* 0x000fe2000fffe03f */
[----:B------:R-:W-:Y:S01]  /*9890*/  UMOV UR10, UR20 ;  /* 0x00000014000a7c82 */ /* 0x000fe20008000000 */
[----:B------:R-:W-:Y:S01]  /*98a0*/  R2UR UR20, R11 ;  /* 0x000000000b1472ca */ /* 0x000fe200000e0000 */
[----:B------:R1:W-:Y:S02]  /*98b0*/  UTMALDG.3D [UR8], [UR14], desc[UR4] ;  /* 0x000004080e0075b4 */ /* 0x0003e40008011000 */
        /* <DEDUP_REMOVED lines=9> */
[----:B------:R1:W-:Y:S01]  /*9950*/  UTMALDG.3D [UR8], [UR14], desc[UR4] ;  /* 0x000004080e0075b4 */ /* 0x0003e20008011000 */
[----:B------:R-:W-:Y:S01]  /*9960*/  UIADD3 UR16, UR16, 0x1e00, URZ ;  /* 0x00001e0010107890 */ /* 0x000fe2000fffe03f */
[----:B-1----:R-:W-:Y:S01]  /*9970*/  UMOV UR8, UR17 ;  /* 0x0000001100087c82 */ /* 0x002fe20008000000 */
        /* <DEDUP_REMOVED lines=11> */
[----:B------:R-:W-:Y:S01]  /*9a30*/  UIADD3 UR16, UR13, 0x800, URZ ;  /* 0x000008000d107890 */ /* 0x000fe2000fffe03f */
[----:B------:R1:W-:Y:S01]  /*9a40*/  UTMALDG.3D [UR8], [UR14], desc[UR4] ;  /* 0x000004080e0075b4 */ /* 0x0003e20008011000 */
[----:B------:R-:W-:Y:S01]  /*9a50*/  R2UR UR20, R15 ;  /* 0x000000000f1472ca */ /* 0x000fe200000e0000 */
[----:B-1----:R-:W-:Y:S01]  /*9a60*/  UMOV UR10, UR21 ;  /* 0x00000015000a7c82 */ /* 0x002fe20008000000 */
[----:B------:R-:W-:Y:S01]  /*9a70*/  UMOV UR8, UR13 ;  /* 0x0000000d00087c82 */ /* 0x000fe20008000000 */
[----:B------:R-:W-:Y:S01]  /*9a80*/  R2UR UR21, R20 ;  /* 0x00000000141572ca */ /* 0x000fe200000e0000 */
[----:B------:R1:W-:Y:S01]  /*9a90*/  UTMALDG.3D [UR8], [UR6], desc[UR4] ;  /* 0x00000408060075b4 */ /* 0x0003e20008011000 */
[----:B------:R-:W-:-:S02]  /*9aa0*/  UIADD3 UR14, UR13, 0x1400, URZ ;  /* 0x000014000d0e7890 */ /* 0x000fc4000fffe03f */
        /* <DEDUP_REMOVED lines=8> */
[----:B------:R-:W-:Y:S01]  /*9b30*/  UIADD3 UR16, UR13, 0x1c00, URZ ;  /* 0x00001c000d107890 */ /* 0x000fe2000fffe03f */
[----:B------:R1:W-:Y:S02]  /*9b40*/  UTMALDG.3D [UR8], [UR6], desc[UR4] ;  /* 0x00000408060075b4 */ /* 0x0003e40008011000 */
[----:B-1----:R-:W-:Y:S01]  /*9b50*/  UMOV UR8, UR18 ;  /* 0x0000001200087c82 */ /* 0x002fe20008000000 */
[----:B------:R-:W-:Y:S01]  /*9b60*/  R2UR UR18, R27 ;  /* 0x000000001b1272ca */ /* 0x000fe200000e0000 */
[----:B------:R-:W-:Y:S01]  /*9b70*/  UMOV UR10, UR19 ;  /* 0x00000013000a7c82 */ /* 0x000fe20008000000 */
[----:B------:R-:W-:Y:S01]  /*9b80*/  R2UR UR19, R29 ;  /* 0x000000001d1372ca */ /* 0x000fe200000e0000 */
[----:B------:R1:W-:Y:S02]  /*9b90*/  UTMALDG.3D [UR8], [UR6], desc[UR4] ;  /* 0x00000408060075b4 */ /* 0x0003e40008011000 */
[----:B-1----:R-:W-:Y:S01]  /*9ba0*/  UMOV UR8, UR17 ;  /* 0x0000001100087c82 */ /* 0x002fe20008000000 */
[----:B------:R-:W-:Y:S01]  /*9bb0*/  UMOV UR10, UR20 ;  /* 0x00000014000a7c82 */ /* 0x000fe20008000000 */
[----:B------:R-:W-:Y:S01]  /*9bc0*/  R2UR UR17, R28 ;  /* 0x000000001c1172ca */ /* 0x000fe200000e0000 */
[----:B------:R1:W-:Y:S01]  /*9bd0*/  UTMALDG.3D [UR8], [UR6], desc[UR4] ;  /* 0x00000408060075b4 */ /* 0x0003e20008011000 */
[----:B------:R-:W-:Y:S01]  /*9be0*/  R2UR UR20, R30 ;  /* 0x000000001e1472ca */ /* 0x000fe200000e0000 */
[----:B-1----:R-:W-:Y:S01]  /*9bf0*/  UMOV UR8, UR14 ;  /* 0x0000000e00087c82 */ /* 0x002fe20008000000 */
[----:B------:R-:W-:Y:S01]  /*9c00*/  UMOV UR10, UR21 ;  /* 0x00000015000a7c82 */ /* 0x000fe20008000000 */
[----:B------:R-:W-:Y:S01]  /*9c10*/  UIADD3 UR14, UR13, 0x2000, URZ ;  /* 0x000020000d0e7890 */ /* 0x000fe2000fffe03f */
[----:B------:R1:W-:Y:S02]  /*9c20*/  UTMALDG.3D [UR8], [UR6], desc[UR4] ;  /* 0x00000408060075b4 */ /* 0x0003e40008011000 */
[----:B-1----:R-:W-:Y:S01]  /*9c30*/  UMOV UR8, UR15 ;  /* 0x0000000f00087c82 */ /* 0x002fe20008000000 */
[----:B------:R-:W-:Y:S01]  /*9c40*/  UMOV UR10, UR22 ;  /* 0x00000016000a7c82 */ /* 0x000fe20008000000 */
[----:B------:R-:W-:Y:S01]  /*9c50*/  UIADD3 UR15, UR13, 0x2400, URZ ;  /* 0x000024000d0f7890 */ /* 0x000fe2000fffe03f */
[----:B------:R1:W-:Y:S02]  /*9c60*/  UTMALDG.3D [UR8], [UR6], desc[UR4] ;  /* 0x00000408060075b4 */ /* 0x0003e40008011000 */
[----:B-1----:R-:W-:Y:S01]  /*9c70*/  UMOV UR10, UR18 ;  /* 0x00000012000a7c82 */ /* 0x002fe20008000000 */
[----:B------:R-:W-:Y:S01]  /*9c80*/  R2UR UR18, R31 ;  /* 0x000000001f1272ca */ /* 0x000fe200000e0000 */
[----:B------:R-:W-:Y:S01]  /*9c90*/  UMOV UR8, UR16 ;  /* 0x0000001000087c82 */ /* 0x000fe20008000000 */
[----:B------:R-:W-:Y:S01]  /*9ca0*/  UIADD3 UR16, UR13, 0x2800, URZ ;  /* 0x000028000d107890 */ /* 0x000fe2000fffe03f */
[----:B------:R1:W-:Y:S02]  /*9cb0*/  UTMALDG.3D [UR8], [UR6], desc[UR4] ;  /* 0x00000408060075b4 */ /* 0x0003e40008011000 */
        /* <DEDUP_REMOVED lines=16> */
[----:B------:R-:W-:Y:S01]  /*9dc0*/  R2UR UR18, R35 ;  /* 0x00000000231272ca */ /* 0x000fe200000e0000 */
[----:B------:R-:W-:Y:S01]  /*9dd0*/  UMOV UR8, UR14 ;  /* 0x0000000e00087c82 */ /* 0x000fe20008000000 */
[----:B------:R-:W-:Y:S01]  /*9de0*/  UIADD3 UR14, UR13, 0x3800, URZ ;  /* 0x000038000d0e7890 */ /* 0x000fe2000fffe03f */
[----:B------:R1:W-:Y:S01]  /*9df0*/  UTMALDG.3D [UR8], [UR6], desc[UR4] ;  /* 0x00000408060075b4 */ /* 0x0003e20008011000 */
[----:B------:R-:W-:Y:S01]  /*9e00*/  UIADD3 UR13, UR13, 0x3c00, URZ ;  /* 0x00003c000d0d7890 */ /* 0x000fe2000fffe03f */
[----:B-1----:R-:W-:Y:S01]  /*9e10*/  UMOV UR8, UR15 ;  /* 0x0000000f00087c82 */ /* 0x002fe20008000000 */
[----:B------:R-:W-:-:S02]  /*9e20*/  UMOV UR10, UR17 ;  /* 0x00000011000a7c82 */ /* 0x000fc40008000000 */
[----:B------:R1:W-:Y:S02]  /*9e30*/  UTMALDG.3D [UR8], [UR6], desc[UR4] ;  /* 0x00000408060075b4 */ /* 0x0003e40008011000 */
[----:B-1----:R-:W-:Y:S01]  /*9e40*/  UMOV UR8, UR16 ;  /* 0x0000001000087c82 */ /* 0x002fe20008000000 */
[----:B------:R-:W-:Y:S02]  /*9e50*/  UMOV UR10, UR19 ;  /* 0x00000013000a7c82 */ /* 0x000fe40008000000 */
[----:B------:R1:W-:Y:S02]  /*9e60*/  UTMALDG.3D [UR8], [UR6], desc[UR4] ;  /* 0x00000408060075b4 */ /* 0x0003e40008011000 */
[----:B-1----:R-:W-:Y:S01]  /*9e70*/  UMOV UR8, UR14 ;  /* 0x0000000e00087c82 */ /* 0x002fe20008000000 */
[----:B------:R-:W-:Y:S02]  /*9e80*/  UMOV UR10, UR20 ;  /* 0x00000014000a7c82 */ /* 0x000fe40008000000 */
[----:B------:R1:W-:Y:S02]  /*9e90*/  UTMALDG.3D [UR8], [UR6], desc[UR4] ;  /* 0x00000408060075b4 */ /* 0x0003e40008011000 */
[----:B-1----:R-:W-:Y:S01]  /*9ea0*/  UMOV UR8, UR13 ;  /* 0x0000000d00087c82 */ /* 0x002fe20008000000 */
[----:B------:R-:W-:-:S02]  /*9eb0*/  UMOV UR10, UR18 ;  /* 0x00000012000a7c82 */ /* 0x000fc40008000000 */
[----:B------:R0:W-:Y:S02]  /*9ec0*/  UTMALDG.3D [UR8], [UR6], desc[UR4] ;  /* 0x00000408060075b4 */ /* 0x0001e40008011000 */
[----:B0-----:R-:W-:Y:S05]  /*9ed0*/  @P1 BRA `(.L_x_186) ;  /* 0xfffffff400881947 */ /* 0x001fea000383ffff */
.L_x_180:
[----:B------:R-:W-:Y:S05]  /*9ee0*/  BSYNC B6 ;  /* 0x0000000000067941 */ /* 0x000fea0003800000 */
.L_x_179:
[----:B------:R-:W2:Y:S01]  /*9ef0*/  LDL.LU R34, [R1+0x4] ;  /* 0x0000040001227983 */ /* 0x000ea20000300800 */
[----:B------:R-:W-:Y:S01]  /*9f00*/  IMAD.U32 R5, RZ, RZ, UR43 ;  /* 0x0000002bff057e24 */ /* 0x000fe2000f8e00ff */
[----:B------:R-:W-:Y:S02]  /*9f10*/  ULDC.64 UR4, c[0x0][0x650] ;  /* 0x0001940000047ab9 */ /* 0x000fe40000000a00 */
[----:B------:R-:W3:Y:S01]  /*9f20*/  LDL.LU R35, [R1] ;  /* 0x0000000001237983 */ /* 0x000ee20000300800 */
[----:B------:R-:W-:Y:S01]  /*9f30*/  UISETP.GE.U32.AND UP0, UPT, UR43, 0x9, UPT ;  /* 0x000000092b00788c */ /* 0x000fe2000bf06070 */
[----:B------:R-:W-:Y:S01]  /*9f40*/  BSSY B0, `(.L_x_187) ;  /* 0x0000071000007945 */ /* 0x000fe20003800000 */
[----:B------:R-:W-:Y:S02]  /*9f50*/  IMAD.MOV.U32 R19, RZ, RZ, -0x1 ;  /* 0xffffffffff137424 */ /* 0x000fe400078e00ff */
[----:B------:R-:W-:Y:S02]  /*9f60*/  IMAD.MOV.U32 R22, RZ, RZ, -0x1 ;  /* 0xffffffffff167424 */ /* 0x000fe400078e00ff */
[----:B------:R-:W-:Y:S01]  /*9f70*/  PLOP3.LUT P1, PT, PT, PT, UP0, 0x80, 0x0 ;  /* 0x000000000000781c */ /* 0x000fe20003f2f008 */
[----:B------:R-:W-:Y:S01]  /*9f80*/  IMAD.MOV.U32 R16, RZ, RZ, -0x1 ;  /* 0xffffffffff107424 */ /* 0x000fe200078e00ff */
[----:B--2---:R-:W-:Y:S01]  /*9f90*/  LOP3.LUT P2, RZ, R34, 0xff, RZ, 0xc0, !PT ;  /* 0x000000ff22ff7812 */ /* 0x004fe2000784c0ff */
[----:B---3--:R-:W-:-:S05]  /*9fa0*/  VIADD R0, R35, UR43 ;  /* 0x0000002b23007c36 */ /* 0x008fca0008000000 */
[----:B------:R-:W-:-:S07]  /*9fb0*/  ISETP.GT.U32.AND P0, PT, R0, 0x8, PT ;  /* 0x000000080000780c */ /* 0x000fce0003f04070 */
[----:B------:R-:W0:Y:S01]  /*9fc0*/  @P2 S2R R3, SR_CgaCtaId ;  /* 0x0000000000032919 */ /* 0x000e220000008800 */
[----:B------:R-:W-:Y:S02]  /*9fd0*/  @P2 MOV R2, 0x400 ;  /* 0x0000040000022802 */ /* 0x000fe40000000f00 */
[----:B------:R-:W-:Y:S02]  /*9fe0*/  ISETP.LT.U32.AND P0, PT, R5, 0x9, P0 ;  /* 0x000000090500780c */ /* 0x000fe40000701070 */
[----:B0-----:R-:W-:Y:S01]  /*9ff0*/  @P2 LEA R4, R3, R2, 0x18 ;  /* 0x0000000203042211 */ /* 0x001fe200078ec0ff */
[----:B------:R-:W-:-:S03]  /*a000*/  IMAD.WIDE.U32 R2, R0, 0x38e38e39, RZ ;  /* 0x38e38e3900027825 */ /* 0x000fc600078e00ff */
[----:B------:R0:W-:Y:S01]  /*a010*/  @P2 SYNCS.ARRIVE.TRANS64.A1T0 RZ, [R4+URZ+0xc8], RZ ;  /* 0x0000c8ff04ff29a7 */ /* 0x0001e2000810003f */
[----:B------:R-:W-:Y:S02]  /*a020*/  IADD3 R18, P2, R18, UR38, RZ ;  /* 0x0000002612127c10 */ /* 0x000fe4000ff5e0ff */
[----:B------:R-:W-:Y:S02]  /*a030*/  SHF.R.U32.HI R5, RZ, 0x1, R3 ;  /* 0x00000001ff057819 */ /* 0x000fe40000011603 */
[----:B------:R-:W-:Y:S02]  /*a040*/  SEL R3, RZ, 0x1, !P0 ;  /* 0x00000001ff037807 */ /* 0x000fe40004000000 */
[----:B------:R-:W-:Y:S02]  /*a050*/  PRMT R2, RZ, 0x7610, R2 ;  /* 0x00007610ff027816 */ /* 0x000fe40000000002 */
[----:B------:R-:W-:Y:S01]  /*a060*/  LOP3.LUT R24, R24, R3, RZ, 0x3c, !PT ;  /* 0x0000000318187212 */ /* 0x000fe200078e3cff */
[----:B------:R-:W-:Y:S01]  /*a070*/  IMAD R3, R5, -0x9, R0 ;  /* 0xfffffff705037824 */ /* 0x000fe200078e0200 */
[----:B-----5:R-:W-:-:S02]  /*a080*/  IADD3.X R17, R17, UR44, RZ, P2, !PT ;  /* 0x0000002c11117c10 */ /* 0x020fc400097fe4ff */
[----:B------:R-:W-:Y:S02]  /*a090*/  ISETP.GE.U32.AND P0, PT, R18, UR4, PT ;  /* 0x0000000412007c0c */ /* 0x000fe4000bf06070 */
[----:B------:R0:W-:Y:S01]  /*a0a0*/  STL [R1], R3 ;  /* 0x0000000301007387 */ /* 0x0001e20000100800 */
[----:B------:R-:W-:Y:S02]  /*a0b0*/  @P1 LOP3.LUT R24, R24, 0x1, R5, 0x78, !PT ;  /* 0x0000000118181812 */ /* 0x000fe400078e7805 */
[----:B------:R-:W-:Y:S01]  /*a0c0*/  ISETP.GE.U32.AND.EX P0, PT, R17, UR5, PT, P0 ;  /* 0x0000000511007c0c */ /* 0x000fe2000bf06100 */
[----:B------:R0:W-:Y:S01]  /*a0d0*/  STL.S16 [R1+0x4], R2 ;  /* 0x0000040201007387 */ /* 0x0001e20000100600 */
[----:B------:R-:W-:-:S11]  /*a0e0*/  PRMT R0, RZ, 0x7610, R0 ;  /* 0x00007610ff007816 */ /* 0x000fd60000000000 */
[----:B0-----:R-:W-:Y:S05]  /*a0f0*/  @P0 BRA `(.L_x_188) ;  /* 0x0000000400540947 */ /* 0x001fea0003800000 */
[----:B------:R-:W-:Y:S01]  /*a100*/  ULDC.64 UR4, c[0x0][0x628] ;  /* 0x00018a0000047ab9 */ /* 0x000fe20000000a00 */
[----:B------:R-:W0:Y:S01]  /*a110*/  S2R R8, SR_CTAID.X ;  /* 0x0000000000087919 */ /* 0x000e220000002500 */
[----:B------:R-:W-:Y:S01]  /*a120*/  ISETP.NE.U32.AND P0, PT, RZ, UR4, PT ;  /* 0x00000004ff007c0c */ /* 0x000fe2000bf05070 */
[----:B------:R-:W-:Y:S01]  /*a130*/  ULDC UR7, c[0x0][0x630] ;  /* 0x00018c0000077ab9 */ /* 0x000fe20000000800 */
[----:B------:R-:W-:Y:S01]  /*a140*/  IMAD.MOV.U32 R2, RZ, RZ, R18 ;  /* 0x000000ffff027224 */ /* 0x000fe200078e0012 */
[----:B------:R-:W1:Y:S01]  /*a150*/  S2R R0, SR_CTAID.Y ;  /* 0x0000000000007919 */ /* 0x000e620000002600 */
[----:B------:R-:W-:Y:S01]  /*a160*/  ISETP.NE.AND.EX P0, PT, RZ, UR5, PT, P0 ;  /* 0x00000005ff007c0c */ /* 0x000fe2000bf05300 */
[----:B------:R-:W-:-:S12]  /*a170*/  IMAD.MOV.U32 R3, RZ, RZ, R17 ;  /* 0x000000ffff037224 */ /* 0x000fd800078e0011 */
[----:B------:R-:W-:Y:S05]  /*a180*/  @!P0 BRA `(.L_x_189) ;  /* 0x0000000000288947 */ /* 0x000fea0003800000 */
[----:B------:R-:W-:Y:S02]  /*a190*/  ULDC UR6, c[0x0][0x634] ;  /* 0x00018d0000067ab9 */ /* 0x000fe40000000800 */
[----:B------:R-:W-:-:S05]  /*a1a0*/  IADD3 R7, P0, R18, UR6, RZ ;  /* 0x0000000612077c10 */ /* 0x000fca000ff1e0ff */
[----:B------:R-:W-:-:S04]  /*a1b0*/  IMAD.X R9, RZ, RZ, R17, P0 ;  /* 0x000000ffff097224 */ /* 0x000fc800000e0611 */
[----:B------:R-:W-:-:S04]  /*a1c0*/  IMAD.WIDE.U32 R4, R9, UR4, RZ ;  /* 0x0000000409047c25 */ /* 0x000fc8000f8e00ff */
[----:B------:R-:W-:-:S04]  /*a1d0*/  IMAD.WIDE.U32 R4, P0, R7, UR5, R4 ;  /* 0x0000000507047c25 */ /* 0x000fc8000f800004 */
[----:B------:R-:W-:-:S04]  /*a1e0*/  IMAD.WIDE.U32 R6, R7, UR4, RZ ;  /* 0x0000000407067c25 */ /* 0x000fc8000f8e00ff */
[----:B------:R-:W-:Y:S01]  /*a1f0*/  IMAD.X R3, RZ, RZ, RZ, P0 ;  /* 0x000000ffff037224 */ /* 0x000fe200000e06ff */
[----:B------:R-:W-:Y:S01]  /*a200*/  IADD3 RZ, P0, R7, R4, RZ ;  /* 0x0000000407ff7210 */ /* 0x000fe20007f1e0ff */
[----:B------:R-:W-:-:S04]  /*a210*/  IMAD.MOV.U32 R2, RZ, RZ, R5 ;  /* 0x000000ffff027224 */ /* 0x000fc800078e0005 */
[----:B------:R-:W-:-:S08]  /*a220*/  IMAD.WIDE.U32.X R2, R9, UR5, R2, P0 ;  /* 0x0000000509027c25 */ /* 0x000fd000080e0402 */
.L_x_189:
[--C-:B------:R-:W-:Y:S01]  /*a230*/  SHF.R.U64 R16, R2, UR7, R3.reuse ;  /* 0x0000000702107c19 */ /* 0x100fe20008001203 */
[----:B------:R-:W-:Y:S01]  /*a240*/  ULDC.64 UR4, c[0x0][0x620] ;  /* 0x0001880000047ab9 */ /* 0x000fe20000000a00 */
[----:B------:R-:W-:Y:S01]  /*a250*/  SHF.R.U32.HI R2, RZ, UR7, R3 ;  /* 0x00000007ff027c19 */ /* 0x000fe20008011603 */
[----:B------:R-:W-:Y:S01]  /*a260*/  IMAD.MOV.U32 R3, RZ, RZ, R17 ;  /* 0x000000ffff037224 */ /* 0x000fe200078e0011 */
[----:B------:R-:W-:Y:S01]  /*a270*/  IADD3 R5, P0, RZ, -R16, RZ ;  /* 0x80000010ff057210 */ /* 0x000fe20007f1e0ff */
[----:B------:R-:W2:Y:S01]  /*a280*/  LDC R7, c[0x0][0x144] ;  /* 0x00005100ff077b82 */ /* 0x000ea20000000800 */
[----:B0-----:R-:W-:Y:S01]  /*a290*/  I2FP.F32.U32 R6, R8 ;  /* 0x0000000800067245 */ /* 0x001fe20000201000 */
[----:B------:R-:W-:Y:S01]  /*a2a0*/  ULDC.64 UR8, c[0x0][0x640] ;  /* 0x0001900000087ab9 */ /* 0x000fe20000000a00 */
[----:B------:R-:W-:Y:S01]  /*a2b0*/  ULDC UR6, c[0x0][0x608] ;  /* 0x0001820000067ab9 */ /* 0x000fe20000000800 */
[----:B------:R-:W-:Y:S01]  /*a2c0*/  IMAD.X R2, RZ, RZ, ~R2, P0 ;  /* 0x000000ffff027224 */ /* 0x000fe200000e0e02 */
[----:B------:R-:W-:-:S03]  /*a2d0*/  ISETP.NE.U32.AND P0, PT, RZ, UR8, PT ;  /* 0x00000008ff007c0c */ /* 0x000fc6000bf05070 */
[----:B------:R-:W-:Y:S01]  /*a2e0*/  IMAD R4, R2, UR4, RZ ;  /* 0x0000000402047c24 */ /* 0x000fe2000f8e02ff */
[----:B------:R-:W0:Y:S01]  /*a2f0*/  LDC R11, c[0x0][0x148] ;  /* 0x00005200ff0b7b82 */ /* 0x000e220000000800 */
[----:B------:R-:W-:Y:S01]  /*a300*/  IMAD.MOV.U32 R2, RZ, RZ, R18 ;  /* 0x000000ffff027224 */ /* 0x000fe200078e0012 */
[----:B------:R-:W-:-:S03]  /*a310*/  ISETP.NE.AND.EX P0, PT, RZ, UR9, PT, P0 ;  /* 0x00000009ff007c0c */ /* 0x000fc6000bf05300 */
[----:B------:R-:W-:Y:S01]  /*a320*/  IMAD.WIDE.U32 R2, R5, UR4, R2 ;  /* 0x0000000405027c25 */ /* 0x000fe2000f8e0002 */
[----:B------:R-:W-:-:S03]  /*a330*/  ULDC UR4, c[0x0][0x150] ;  /* 0x0000540000047ab9 */ /* 0x000fc60000000800 */
[----:B------:R-:W-:Y:S01]  /*a340*/  FMUL R6, R6, UR4 ;  /* 0x0000000406067c20 */ /* 0x000fe20008400000 */
[----:B------:R-:W-:Y:S01]  /*a350*/  IMAD R5, R5, UR5, R4 ;  /* 0x0000000505057c24 */ /* 0x000fe2000f8e0204 */
[----:B------:R-:W-:Y:S01]  /*a360*/  ULDC UR4, c[0x0][0x618] ;  /* 0x0001860000047ab9 */ /* 0x000fe20000000800 */
[----:B------:R-:W-:Y:S02]  /*a370*/  ULDC UR5, c[0x0][0x154] ;  /* 0x0000550000057ab9 */ /* 0x000fe40000000800 */
[----:B------:R-:W-:Y:S01]  /*a380*/  IMAD.IADD R3, R3, 0x1, R5 ;  /* 0x0000000103037824 */ /* 0x000fe200078e0205 */
[----:B------:R-:W3:Y:S04]  /*a390*/  F2I.U32.TRUNC.NTZ R6, R6 ;  /* 0x0000000600067305 */ /* 0x000ee8000020f000 */
[----:B------:R-:W-:-:S02]  /*a3a0*/  SHF.R.U64 R9, R2, UR4, R3 ;  /* 0x0000000402097c19 */ /* 0x000fc40008001203 */
[----:B-1----:R-:W-:-:S05]  /*a3b0*/  I2FP.F32.U32 R2, R0 ;  /* 0x0000000000027245 */ /* 0x002fca0000201000 */
[----:B------:R-:W-:Y:S01]  /*a3c0*/  FMUL R4, R2, UR5 ;  /* 0x0000000502047c20 */ /* 0x000fe20008400000 */
[----:B------:R-:W-:Y:S01]  /*a3d0*/  SHF.R.U32.HI R2, RZ, UR4, R3 ;  /* 0x00000004ff027c19 */ /* 0x000fe20008011603 */
[----:B------:R-:W-:Y:S02]  /*a3e0*/  ULDC UR4, c[0x0][0x658] ;  /* 0x0001960000047ab9 */ /* 0x000fe40000000800 */
[----:B------:R1:W4:Y:S01]  /*a3f0*/  F2I.U32.TRUNC.NTZ R14, R4 ;  /* 0x00000004000e7305 */ /* 0x000322000020f000 */
[----:B------:R-:W-:Y:S01]  /*a400*/  SHF.R.U64 R12, R9, UR6, R2 ;  /* 0x00000006090c7c19 */ /* 0x000fe20008001202 */
[----:B---3--:R-:W-:Y:S01]  /*a410*/  IMAD.MOV R6, RZ, RZ, -R6 ;  /* 0x000000ffff067224 */ /* 0x008fe200078e0a06 */
[----:B------:R-:W-:-:S03]  /*a420*/  SHF.R.U32.HI R3, RZ, UR6, R2 ;  /* 0x00000006ff037c19 */ /* 0x000fc60008011602 */
[----:B--2---:R-:W-:Y:S01]  /*a430*/  IMAD R8, R7, R6, R8 ;  /* 0x0000000607087224 */ /* 0x004fe200078e0208 */
[--C-:B------:R-:W-:Y:S02]  /*a440*/  SHF.R.U64 R10, R12, UR4, R3.reuse ;  /* 0x000000040c0a7c19 */ /* 0x100fe40008001203 */
[----:B------:R-:W-:-:S03]  /*a450*/  SHF.R.U32.HI R3, RZ, UR4, R3 ;  /* 0x00000004ff037c19 */ /* 0x000fc60008011603 */
[----:B------:R-:W-:Y:S01]  /*a460*/  IMAD.MOV.U32 R2, RZ, RZ, R10 ;  /* 0x000000ffff027224 */ /* 0x000fe200078e000a */
[----:B-1--4-:R-:W-:Y:S06]  /*a470*/  @!P0 BRA `(.L_x_190) ;  /* 0x0000000000288947 */ /* 0x012fec0003800000 */
        /* <DEDUP_REMOVED lines=10> */
.L_x_190:
[----:B------:R-:W1:Y:S01]  /*a520*/  LDC R4, c[0x0][0x65c] ;  /* 0x00019700ff047b82 */ /* 0x000e620000000800 */
[----:B------:R-:W-:Y:S01]  /*a530*/  ULDC UR4, c[0x0][0x648] ;  /* 0x0001920000047ab9 */ /* 0x000fe20000000800 */
[----:B------:R-:W-:Y:S01]  /*a540*/  LOP3.LUT R12, R12, UR45, RZ, 0xc0, !PT ;  /* 0x0000002d0c0c7c12 */ /* 0x000fe2000f8ec0ff */
[----:B------:R-:W-:Y:S01]  /*a550*/  IMAD.MOV R14, RZ, RZ, -R14 ;  /* 0x000000ffff0e7224 */ /* 0x000fe200078e0a0e */
[----:B------:R-:W-:Y:S01]  /*a560*/  SHF.R.U64 R3, R2, UR4, R3 ;  /* 0x0000000402037c19 */ /* 0x000fe20008001203 */
[----:B------:R-:W-:Y:S01]  /*a570*/  ULDC UR4, c[0x0][0x638] ;  /* 0x00018e0000047ab9 */ /* 0x000fe20000000800 */
[----:B------:R-:W-:Y:S01]  /*a580*/  LOP3.LUT R19, R9, UR40, RZ, 0xc0, !PT ;  /* 0x0000002809137c12 */ /* 0x000fe2000f8ec0ff */
[----:B------:R-:W-:Y:S02]  /*a590*/  ULDC UR5, c[0x0][0x610] ;  /* 0x0001840000057ab9 */ /* 0x000fe40000000800 */
[----:B------:R-:W-:Y:S02]  /*a5a0*/  IMAD.MOV R5, RZ, RZ, -R3 ;  /* 0x000000ffff057224 */ /* 0x000fe400078e0a03 */
[----:B------:R-:W-:-:S02]  /*a5b0*/  IMAD R3, R3, UR41, R12 ;  /* 0x0000002903037c24 */ /* 0x000fc4000f8e020c */
[----:B------:R-:W-:Y:S01]  /*a5c0*/  IMAD R10, R5, UR4, R10 ;  /* 0x00000004050a7c24 */ /* 0x000fe2000f8e020a */
[----:B------:R-:W-:-:S03]  /*a5d0*/  ULDC UR4, c[0x0][0x600] ;  /* 0x0001800000047ab9 */ /* 0x000fc60000000800 */
[----:B------:R-:W-:Y:S01]  /*a5e0*/  IMAD R19, R10, UR4, R19 ;  /* 0x000000040a137c24 */ /* 0x000fe2000f8e0213 */
[----:B-1----:R-:W-:-:S13]  /*a5f0*/  ISETP.NE.AND P0, PT, R4, 0x1, PT ;  /* 0x000000010400780c */ /* 0x002fda0003f05270 */
[----:B0-----:R-:W-:Y:S02]  /*a600*/  @P0 IMAD R8, R11, R14, R0 ;  /* 0x0000000e0b080224 */ /* 0x001fe400078e0200 */
[----:B------:R-:W-:Y:S02]  /*a610*/  IMAD.MOV.U32 R0, RZ, RZ, 0x1 ;  /* 0x00000001ff007424 */ /* 0x000fe400078e00ff */
[----:B------:R-:W-:-:S05]  /*a620*/  IMAD R8, R3, UR5, R8 ;  /* 0x0000000503087c24 */ /* 0x000fca000f8e0208 */
[----:B------:R-:W-:Y:S02]  /*a630*/  SEL R22, R19, R8, !P0 ;  /* 0x0000000813167207 */ /* 0x000fe40004000000 */
[----:B------:R-:W-:-:S07]  /*a640*/  SEL R19, R8, R19, !P0 ;  /* 0x0000001308137207 */ /* 0x000fce0004000000 */
.L_x_188:
[----:B------:R-:W-:Y:S05]  /*a650*/  BSYNC B0 ;  /* 0x0000000000007941 */ /* 0x000fea0003800000 */
.L_x_187:
[----:B------:R-:W-:-:S13]  /*a660*/  LOP3.LUT P0, RZ, R0, 0xff, RZ, 0xc0, !PT ;  /* 0x000000ff00ff7812 */ /* 0x000fda000780c0ff */
[----:B------:R-:W-:Y:S05]  /*a670*/  @P0 BRA `(.L_x_191) ;  /* 0xffffffe8006c0947 */ /* 0x000fea000383ffff */
[----:B------:R-:W-:Y:S05]  /*a680*/  BSYNC B7 ;  /* 0x0000000000077941 */ /* 0x000fea0003800000 */
.L_x_177:
[----:B------:R-:W-:-:S03]  /*a690*/  UMOV UR4, 0xffffffff ;  /* 0xffffffff00047882 */ /* 0x000fc60000000000 */
[----:B------:R-:W-:Y:S05]  /*a6a0*/  BRA.DIV UR4, `(.L_x_192) ;  /* 0x0000000e04bc7947 */ /* 0x000fea000b800000 */
[----:B------:R-:W-:-:S13]  /*a6b0*/  ELECT P6, URZ, PT ;  /* 0x00000000003f782f */ /* 0x000fda00038c0000 */
.L_x_227:
[----:B------:R-:W-:Y:S04]  /*a6c0*/  BSSY B0, `(.L_x_193) ;  /* 0x000005a000007945 */ /* 0x000fe80003800000 */
[----:B------:R-:W-:Y:S05]  /*a6d0*/  @!P6 BRA `(.L_x_194) ;  /* 0x000000040060e947 */ /* 0x000fea0003800000 */
[----:B------:R-:W-:-:S04]  /*a6e0*/  ULOP3.LUT UR4, UR42, 0x2, URZ, 0xfc, !UPT ;  /* 0x000000022a047892 */ /* 0x000fc8000f8efc3f */
[----:B------:R-:W-:-:S06]  /*a6f0*/  UISETP.NE.AND UP0, UPT, UR4, 0x3, UPT ;  /* 0x000000030400788c */ /* 0x000fcc000bf05270 */
[----:B------:R-:W-:-:S13]  /*a700*/  PLOP3.LUT P0, PT, PT, PT, UP0, 0x80, 0x0 ;  /* 0x000000000000781c */ /* 0x000fda0003f0f008 */
[----:B------:R-:W-:Y:S05]  /*a710*/  @!P0 BRA `(.L_x_195) ;  /* 0x0000000000048947 */ /* 0x000fea0003800000 */
[----:B------:R-:W-:Y:S01]  /*a720*/  BPT.TRAP 0x1 ;  /* 0x000000040000795c */ /* 0x000fe20000300000 */
.L_x_195:
[----:B------:R-:W2:Y:S01]  /*a730*/  LDL.LU R2, [R1] ;  /* 0x0000000001027983 */ /* 0x000ea20000300800 */
[----:B------:R-:W-:Y:S02]  /*a740*/  MOV R0, 0x400 ;  /* 0x0000040000007802 */ /* 0x000fe40000000f00 */
[----:B------:R-:W-:Y:S01]  /*a750*/  SHF.L.U32 R4, R24, 0x1f, RZ ;  /* 0x0000001f18047819 */ /* 0x000fe200000006ff */
[----:B------:R-:W0:Y:S02]  /*a760*/  S2R R3, SR_CgaCtaId ;  /* 0x0000000000037919 */ /* 0x000e240000008800 */
[----:B0-----:R-:W-:-:S05]  /*a770*/  LEA R0, R3, R0, 0x18 ;  /* 0x0000000003007211 */ /* 0x001fca00078ec0ff */
[----:B------:R-:W-:-:S04]  /*a780*/  VIADD R0, R0, 0x48 ;  /* 0x0000004800007836 */ /* 0x000fc80000000000 */
[C---:B--2---:R-:W-:Y:S02]  /*a790*/  IMAD R7, R2.reuse, 0x8, R0 ;  /* 0x0000000802077824 */ /* 0x044fe400078e0200 */
[----:B------:R-:W-:Y:S02]  /*a7a0*/  VIADD R2, R2, 0x1 ;  /* 0x0000000102027836 */ /* 0x000fe40000000000 */
[----:B------:R-:W0:Y:S03]  /*a7b0*/  SYNCS.PHASECHK.TRANS64.TRYWAIT P0, [R7+URZ], R4 ;  /* 0x00000004070075a7 */ /* 0x000e26000800017f */
[----:B------:R-:W-:-:S04]  /*a7c0*/  ISETP.NE.AND P1, PT, R2, 0x9, PT ;  /* 0x000000090200780c */ /* 0x000fc80003f25270 */
[----:B------:R-:W-:Y:S02]  /*a7d0*/  SEL R3, RZ, 0x1, P1 ;  /* 0x00000001ff037807 */ /* 0x000fe40000800000 */
[----:B------:R-:W-:Y:S02]  /*a7e0*/  SEL R9, R2, RZ, P1 ;  /* 0x000000ff02097207 */ /* 0x000fe40000800000 */
[----:B------:R-:W-:-:S03]  /*a7f0*/  LOP3.LUT R24, R24, R3, RZ, 0x3c, !PT ;  /* 0x0000000318187212 */ /* 0x000fc600078e3cff */
[----:B------:R-:W-:Y:S01]  /*a800*/  IMAD R6, R9, 0x8, R0 ;  /* 0x0000000809067824 */ /* 0x000fe200078e0200 */
[----:B------:R-:W-:Y:S01]  /*a810*/  SHF.L.U32 R5, R24, 0x1f, RZ ;  /* 0x0000001f18057819 */ /* 0x000fe200000006ff */
[----:B0-----:R-:W-:Y:S06]  /*a820*/  @!P0 BRA `(.L_x_196) ;  /* 0x0000000c007c8947 */ /* 0x001fec0003800000 */
.L_x_228:
[----:B------:R-:W1:Y:S01]  /*a830*/  SYNCS.PHASECHK.TRANS64.TRYWAIT P0, [R6+URZ], R5 ;  /* 0x00000005060075a7 */ /* 0x000e62000800017f */
[----:B------:R-:W-:-:S05]  /*a840*/  VIADD R2, R9, 0x1 ;  /* 0x0000000109027836 */ /* 0x000fca0000000000 */
[----:B------:R-:W-:-:S04]  /*a850*/  ISETP.NE.AND P1, PT, R2, 0x9, PT ;  /* 0x000000090200780c */ /* 0x000fc80003f25270 */
[----:B------:R-:W-:Y:S02]  /*a860*/  SEL R3, RZ, 0x1, P1 ;  /* 0x00000001ff037807 */ /* 0x000fe40000800000 */
[----:B0-----:R-:W-:Y:S02]  /*a870*/  SEL R7, R2, RZ, P1 ;  /* 0x000000ff02077207 */ /* 0x001fe40000800000 */
[----:B------:R-:W-:-:S03]  /*a880*/  LOP3.LUT R24, R24, R3, RZ, 0x3c, !PT ;  /* 0x0000000318187212 */ /* 0x000fc600078e3cff */
[----:B------:R-:W-:Y:S01]  /*a890*/  IMAD R9, R7, 0x8, R0 ;  /* 0x0000000807097824 */ /* 0x000fe200078e0200 */
[----:B------:R-:W-:Y:S01]  /*a8a0*/  SHF.L.U32 R4, R24, 0x1f, RZ ;  /* 0x0000001f18047819 */ /* 0x000fe200000006ff */
[----:B-1----:R-:W-:Y:S06]  /*a8b0*/  @!P0 BRA `(.L_x_197) ;  /* 0x0000000c006c8947 */ /* 0x002fec0003800000 */
.L_x_229:
[----:B------:R-:W1:Y:S01]  /*a8c0*/  SYNCS.PHASECHK.TRANS64.TRYWAIT P0, [R9+URZ], R4 ;  /* 0x00000004090075a7 */ /* 0x000e62000800017f */
[----:B------:R-:W-:-:S05]  /*a8d0*/  VIADD R2, R7, 0x1 ;  /* 0x0000000107027836 */ /* 0x000fca0000000000 */
[----:B------:R-:W-:-:S04]  /*a8e0*/  ISETP.NE.AND P1, PT, R2, 0x9, PT ;  /* 0x000000090200780c */ /* 0x000fc80003f25270 */
[----:B------:R-:W-:Y:S02]  /*a8f0*/  SEL R3, RZ, 0x1, P1 ;  /* 0x00000001ff037807 */ /* 0x000fe40000800000 */
[----:B------:R-:W-:Y:S02]  /*a900*/  SEL R7, R2, RZ, P1 ;  /* 0x000000ff02077207 */ /* 0x000fe40000800000 */
[----:B------:R-:W-:-:S03]  /*a910*/  LOP3.LUT R24, R24, R3, RZ, 0x3c, !PT ;  /* 0x0000000318187212 */ /* 0x000fc600078e3cff */
[----:B0-----:R-:W-:Y:S01]  /*a920*/  IMAD R6, R7, 0x8, R0 ;  /* 0x0000000807067824 */ /* 0x001fe200078e0200 */
[----:B------:R-:W-:Y:S01]  /*a930*/  SHF.L.U32 R5, R24, 0x1f, RZ ;  /* 0x0000001f18057819 */ /* 0x000fe200000006ff */
[----:B-1----:R-:W-:Y:S06]  /*a940*/  @!P0 BRA `(.L_x_198) ;  /* 0x0000000c005c8947 */ /* 0x002fec0003800000 */
.L_x_230:
        /* <DEDUP_REMOVED lines=9> */
.L_x_231:
        /* <DEDUP_REMOVED lines=9> */
.L_x_232:
        /* <DEDUP_REMOVED lines=9> */
.L_x_233:
        /* <DEDUP_REMOVED lines=9> */
.L_x_234:
[----:B------:R-:W1:Y:S01]  /*ab90*/  SYNCS.PHASECHK.TRANS64.TRYWAIT P0, [R6+URZ], R5 ;  /* 0x00000005060075a7 */ /* 0x000e62000800017f */
[----:B------:R-:W-:-:S05]  /*aba0*/  VIADD R2, R7, 0x1 ;  /* 0x0000000107027836 */ /* 0x000fca0000000000 */
[----:B------:R-:W-:-:S04]  /*abb0*/  ISETP.NE.AND P1, PT, R2, 0x9, PT ;  /* 0x000000090200780c */ /* 0x000fc80003f25270 */
[----:B0-----:R-:W-:Y:S02]  /*abc0*/  SEL R4, RZ, 0x1, P1 ;  /* 0x00000001ff047807 */ /* 0x001fe40000800000 */
[----:B------:R-:W-:Y:S02]  /*abd0*/  SEL R3, R2, RZ, P1 ;  /* 0x000000ff02037207 */ /* 0x000fe40000800000 */
[----:B------:R-:W-:Y:S01]  /*abe0*/  LOP3.LUT R4, R11, R4, RZ, 0x3c, !PT ;  /* 0x000000040b047212 */ /* 0x000fe200078e3cff */
[----:B-1----:R-:W-:Y:S06]  /*abf0*/  @!P0 BRA `(.L_x_203) ;  /* 0x0000000c00148947 */ /* 0x002fec0003800000 */
.L_x_235:
[----:B------:R-:W-:Y:S01]  /*ac00*/  IMAD R3, R3, 0x8, R0 ;  /* 0x0000000803037824 */ /* 0x000fe200078e0200 */
[----:B------:R-:W-:-:S07]  /*ac10*/  SHF.L.U32 R0, R4, 0x1f, RZ ;  /* 0x0000001f04007819 */ /* 0x000fce00000006ff */
.L_x_204:
[----:B-1----:R1:W2:Y:S02]  /*ac20*/  SYNCS.PHASECHK.TRANS64.TRYWAIT P0, [R3+URZ], R0 ;  /* 0x00000000030075a7 */ /* 0x0022a4000800017f */
[----:B--2---:R-:W-:Y:S05]  /*ac30*/  @!P0 NANOSLEEP.SYNCS 0x989680 ;  /* 0x009896800000895d */ /* 0x004fea0003900000 */
[----:B------:R-:W2:Y:S02]  /*ac40*/  @!P0 SYNCS.PHASECHK.TRANS64 P0, [R3+URZ], R0 ;  /* 0x00000000030085a7 */ /* 0x000ea4000800007f */
[----:B--2---:R-:W-:Y:S05]  /*ac50*/  @!P0 BRA `(.L_x_204) ;  /* 0xfffffffc00f08947 */ /* 0x004fea000383ffff */
.L_x_194:
[----:B------:R-:W-:Y:S05]  /*ac60*/  BSYNC B0 ;  /* 0x0000000000007941 */ /* 0x000fea0003800000 */
.L_x_193:
[----:B------:R-:W-:Y:S05]  /*ac70*/  EXIT ;  /* 0x000000000000794d */ /* 0x000fea0003800000 */
.L_x_16:
[----:B0-----:R0:W1:Y:S02]  /*ac80*/  SYNCS.PHASECHK.TRANS64.TRYWAIT P0, [R111+URZ+-0x8], R0 ;  /* 0xfffff8006f0075a7 */ /* 0x001064000800017f */
[----:B-1----:R-:W-:Y:S05]  /*ac90*/  @!P0 NANOSLEEP.SYNCS 0x989680 ;  /* 0x009896800000895d */ /* 0x002fea0003900000 */
[----:B------:R-:W1:Y:S02]  /*aca0*/  @!P0 SYNCS.PHASECHK.TRANS64 P0, [R111+URZ+-0x8], R0 ;  /* 0xfffff8006f0085a7 */ /* 0x000e64000800007f */
[----:B-1----:R-:W-:Y:S05]  /*acb0*/  @!P0 BRA `(.L_x_16) ;  /* 0xfffffffc00f08947 */ /* 0x002fea000383ffff */
[----:B------:R-:W-:Y:S05]  /*acc0*/  BRA `(.L_x_205) ;  /* 0xffffff6800e87947 */ /* 0x000fea000383ffff */
.L_x_20:
[----:B------:R-:W-:Y:S01]  /*acd0*/  CS2R R12, SRZ ;  /* 0x00000000000c7805 */ /* 0x000fe2000001ff00 */
[----:B------:R-:W-:Y:S02]  /*ace0*/  IMAD.MOV.U32 R11, RZ, RZ, 0x1f ;  /* 0x0000001fff0b7424 */ /* 0x000fe400078e00ff */
[----:B------:R-:W-:-:S07]  /*acf0*/  IMAD.MOV.U32 R15, RZ, RZ, -0x1 ;  /* 0xffffffffff0f7424 */ /* 0x000fce00078e00ff */
[----:B-----5:R-:W-:Y:S05]  /*ad00*/  WARPSYNC.COLLECTIVE R15, `(.L_x_206) ;  /* 0x000000000f087348 */ /* 0x020fea0003c00000 */
[----:B------:R0:W1:Y:S02]  /*ad10*/  SHFL.IDX P6, R14, R13, R12, R11 ;  /* 0x0000000c0d0e7389 */ /* 0x00006400000c000b */
[----:B01---5:R-:W-:Y:S01]  /*ad20*/  ENDCOLLECTIVE ;  /* 0x000000000000791b */ /* 0x023fe20003800000 */
.L_x_206:
[----:B------:R-:W-:Y:S05]  /*ad30*/  BRA `(.L_x_207) ;  /* 0xffffff6c00d87947 */ /* 0x000fea000383ffff */
.L_x_24:
[----:B-1----:R1:W2:Y:S02]  /*ad40*/  SYNCS.PHASECHK.TRANS64.TRYWAIT P1, [R3+URZ], R0 ;  /* 0x00000000030075a7 */ /* 0x0022a4000802017f */
[----:B--2---:R-:W-:Y:S05]  /*ad50*/  @!P1 NANOSLEEP.SYNCS 0x989680 ;  /* 0x009896800000995d */ /* 0x004fea0003900000 */
[----:B------:R-:W2:Y:S02]  /*ad60*/  @!P1 SYNCS.PHASECHK.TRANS64 P1, [R3+URZ], R0 ;  /* 0x00000000030095a7 */ /* 0x000ea4000802007f */
[----:B--2---:R-:W-:Y:S05]  /*ad70*/  @!P1 BRA `(.L_x_24) ;  /* 0xfffffffc00f09947 */ /* 0x004fea000383ffff */
[----:B------:R-:W-:Y:S05]  /*ad80*/  BRA `(.L_x_23) ;  /* 0xffffff6c00fc7947 */ /* 0x000fea000383ffff */
.L_x_26:
[----:B------:R-:W-:Y:S01]  /*ad90*/  IMAD.MOV.U32 R118, RZ, RZ, 0x90 ;  /* 0x00000090ff767424 */ /* 0x000fe200078e00ff */
[----:B------:R-:W-:Y:S01]  /*ada0*/  ISETP.NE.AND P3, PT, R125, RZ, PT ;  /* 0x000000ff7d00720c */ /* 0x000fe20003f65270 */
[C---:B------:R-:W-:Y:S01]  /*adb0*/  IMAD.IADD R21, R26.reuse, 0x1, R115 ;  /* 0x000000011a157824 */ /* 0x040fe200078e0273 */
[----:B------:R-:W-:Y:S01]  /*adc0*/  BSSY B0, `(.L_x_208) ;  /* 0x000000d000007945 */ /* 0x000fe20003800000 */
[----:B------:R-:W-:Y:S01]  /*add0*/  IMAD.IADD R23, R26, 0x1, R117 ;  /* 0x000000011a177824 */ /* 0x000fe200078e0275 */
[----:B------:R-:W-:Y:S01]  /*ade0*/  SEL R118, R118, 0x70, !P3 ;  /* 0x0000007076767807 */ /* 0x000fe20005800000 */
[C-C-:B------:R-:W-:Y:S01]  /*adf0*/  IMAD R7, R21.reuse, 0x4, R114.reuse ;  /* 0x0000000415077824 */ /* 0x140fe200078e0272 */
[----:B------:R-:W-:Y:S01]  /*ae00*/  LEA R21, R21, UR45, 0x2 ;  /* 0x0000002d15157c11 */ /* 0x000fe2000f8e10ff */
[C---:B------:R-:W-:Y:S01]  /*ae10*/  IMAD R9, R23.reuse, 0x4, R114 ;  /* 0x0000000417097824 */ /* 0x040fe200078e0272 */
[----:B------:R-:W-:Y:S01]  /*ae20*/  LEA R23, R23, UR45, 0x2 ;  /* 0x0000002d17177c11 */ /* 0x000fe2000f8e10ff */
[----:B------:R-:W-:-:S02]  /*ae30*/  IMAD.IADD R8, R7, 0x1, R118 ;  /* 0x0000000107087824 */ /* 0x000fc400078e0276 */
[----:B------:R-:W-:Y:S02]  /*ae40*/  IMAD.IADD R7, R118, 0x1, R9 ;  /* 0x0000000176077824 */ /* 0x000fe400078e0209 */
[----:B------:R-:W-:-:S07]  /*ae50*/  IMAD.MOV.U32 R15, RZ, RZ, -0x1 ;  /* 0xffffffffff0f7424 */ /* 0x000fce00078e00ff */
[----:B012345:R-:W-:Y:S05]  /*ae60*/  WARPSYNC.COLLECTIVE R15, `(.L_x_209) ;  /* 0x000000000f087348 */ /* 0x03ffea0003c00000 */
[----:B------:R-:W-:Y:S01]  /*ae70*/  NOP ;  /* 0x0000000000007918 */ /* 0x000fe20000000000 */
[----:B012345:R-:W-:Y:S01]  /*ae80*/  ENDCOLLECTIVE ;  /* 0x000000000000791b */ /* 0x03ffe20003800000 */
.L_x_209:
[----:B------:R-:W-:Y:S05]  /*ae90*/  BSYNC B0 ;  /* 0x0000000000007941 */ /* 0x000fea0003800000 */
.L_x_208:
[----:B------:R0:W-:Y:S01]  /*aea0*/  STS [R21+0x12200], R0 ;  /* 0x0122000015007388 */ /* 0x0001e20000000800 */
[----:B------:R-:W-:-:S03]  /*aeb0*/  IMAD.MOV.U32 R15, RZ, RZ, -0x1 ;  /* 0xffffffffff0f7424 */ /* 0x000fc600078e00ff */
[----:B------:R0:W-:Y:S04]  /*aec0*/  STS [R8], R3 ;  /* 0x0000000308007388 */ /* 0x0001e80000000800 */
[----:B------:R0:W-:Y:S04]  /*aed0*/  STS [R23+0x12200], R4 ;  /* 0x0122000417007388 */ /* 0x0001e80000000800 */
[----:B------:R0:W-:Y:S04]  /*aee0*/  STS [R7], R6 ;  /* 0x0000000607007388 */ /* 0x0001e80000000800 */
[----:B------:R0:W1:Y:S04]  /*aef0*/  LDS R9, [R13+0x13200] ;  /* 0x013200000d097984 */ /* 0x0000680000000800 */
[----:B------:R0:W2:Y:S04]  /*af00*/  LDS R11, [R2+0x1000] ;  /* 0x00100000020b7984 */ /* 0x0000a80000000800 */
[----:B------:R0:W3:Y:S04]  /*af10*/  LDS R10, [R14+0x13200] ;  /* 0x013200000e0a7984 */ /* 0x0000e80000000800 */
[----:B------:R0:W4:Y:S02]  /*af20*/  LDS R12, [R5+0x1000] ;  /* 0x00100000050c7984 */ /* 0x0001240000000800 */
[----:B01234-:R-:W-:Y:S05]  /*af30*/  WARPSYNC.COLLECTIVE R15, `(.L_x_210) ;  /* 0x000000000f087348 */ /* 0x01ffea0003c00000 */
[----:B------:R-:W-:Y:S01]  /*af40*/  NOP ;  /* 0x0000000000007918 */ /* 0x000fe20000000000 */
[----:B01234-:R-:W-:Y:S01]  /*af50*/  ENDCOLLECTIVE ;  /* 0x000000000000791b */ /* 0x01ffe20003800000 */
.L_x_210:
[----:B------:R0:W-:Y:S04]  /*af60*/  STS [R21+0x13200], R9 ;  /* 0x0132000915007388 */ /* 0x0001e80000000800 */
[----:B------:R0:W-:Y:S04]  /*af70*/  STS [R8+0x1000], R11 ;  /* 0x0010000b08007388 */ /* 0x0001e80000000800 */
[----:B------:R0:W-:Y:S04]  /*af80*/  STS [R23+0x13200], R10 ;  /* 0x0132000a17007388 */ /* 0x0001e80000000800 */
[----:B------:R0:W-:Y:S04]  /*af90*/  STS [R7+0x1000], R12 ;  /* 0x0010000c07007388 */ /* 0x0001e80000000800 */
[----:B------:R0:W1:Y:S04]  /*afa0*/  LDS R0, [R13+0x14200] ;  /* 0x014200000d007984 */ /* 0x0000680000000800 */
[----:B------:R0:W2:Y:S04]  /*afb0*/  LDS R3, [R2+0x2000] ;  /* 0x0020000002037984 */ /* 0x0000a80000000800 */
[----:B------:R0:W3:Y:S04]  /*afc0*/  LDS R4, [R14+0x14200] ;  /* 0x014200000e047984 */ /* 0x0000e80000000800 */
[----:B------:R0:W4:Y:S02]  /*afd0*/  LDS R6, [R5+0x2000] ;  /* 0x0020000005067984 */ /* 0x0001240000000800 */
[----:B01234-:R-:W-:Y:S05]  /*afe0*/  WARPSYNC.COLLECTIVE R15, `(.L_x_211) ;  /* 0x000000000f087348 */ /* 0x01ffea0003c00000 */
[----:B------:R-:W-:Y:S01]  /*aff0*/  NOP ;  /* 0x0000000000007918 */ /* 0x000fe20000000000 */
[----:B01234-:R-:W-:Y:S01]  /*b000*/  ENDCOLLECTIVE ;  /* 0x000000000000791b */ /* 0x01ffe20003800000 */
.L_x_211:
        /* <DEDUP_REMOVED lines=11> */
.L_x_212:
[----:B------:R-:W-:Y:S05]  /*b0c0*/  BRA `(.L_x_213) ;  /* 0xffffff7000b47947 */ /* 0x000fea000383ffff */
.L_x_30:
[----:B0-----:R0:W1:Y:S02]  /*b0d0*/  SYNCS.PHASECHK.TRANS64.TRYWAIT P1, [R126+URZ], R131 ;  /* 0x000000837e0075a7 */ /* 0x001064000802017f */
[----:B-1----:R-:W-:Y:S05]  /*b0e0*/  @!P1 NANOSLEEP.SYNCS 0x989680 ;  /* 0x009896800000995d */ /* 0x002fea0003900000 */
[----:B------:R-:W1:Y:S02]  /*b0f0*/  @!P1 SYNCS.PHASECHK.TRANS64 P1, [R126+URZ], R131 ;  /* 0x000000837e0095a7 */ /* 0x000e64000802007f */
[----:B-1----:R-:W-:Y:S05]  /*b100*/  @!P1 BRA `(.L_x_30) ;  /* 0xfffffffc00f09947 */ /* 0x002fea000383ffff */
[----:B------:R-:W-:Y:S05]  /*b110*/  BRA `(.L_x_29) ;  /* 0xffffff7800cc7947 */ /* 0x000fea000383ffff */
.L_x_38:
[----:B------:R0:W0:Y:S02]  /*b120*/  SYNCS.PHASECHK.TRANS64.TRYWAIT P1, [R23+URZ], R132 ;  /* 0x00000084170075a7 */ /* 0x000024000802017f */
[----:B0-----:R-:W-:Y:S05]  /*b130*/  @!P1 NANOSLEEP.SYNCS 0x989680 ;  /* 0x009896800000995d */ /* 0x001fea0003900000 */
[----:B------:R-:W0:Y:S02]  /*b140*/  @!P1 SYNCS.PHASECHK.TRANS64 P1, [R23+URZ], R132 ;  /* 0x00000084170095a7 */ /* 0x000e24000802007f */
[----:B0-----:R-:W-:Y:S05]  /*b150*/  @!P1 BRA `(.L_x_38) ;  /* 0xfffffffc00f09947 */ /* 0x001fea000383ffff */
[----:B------:R-:W-:Y:S05]  /*b160*/  BRA `(.L_x_37) ;  /* 0xffffff8400fc7947 */ /* 0x000fea000383ffff */
.L_x_39:
[--C-:B------:R-:W-:Y:S01]  /*b170*/  IMAD.IADD R13, R115, 0x1, R126.reuse ;  /* 0x00000001730d7824 */ /* 0x100fe200078e027e */
[----:B------:R-:W-:Y:S01]  /*b180*/  BSSY B0, `(.L_x_214) ;  /* 0x000000c000007945 */ /* 0x000fe20003800000 */
[----:B0-----:R-:W-:Y:S02]  /*b190*/  IMAD.IADD R5, R117, 0x1, R126 ;  /* 0x0000000175057824 */ /* 0x001fe400078e027e */
[C-C-:B------:R-:W-:Y:S01]  /*b1a0*/  IMAD R21, R13.reuse, 0x4, R114.reuse ;  /* 0x000000040d157824 */ /* 0x140fe200078e0272 */
[----:B------:R-:W-:Y:S01]  /*b1b0*/  LEA R13, R13, UR45, 0x2 ;  /* 0x0000002d0d0d7c11 */ /* 0x000fe2000f8e10ff */
[C---:B------:R-:W-:Y:S01]  /*b1c0*/  IMAD R23, R5.reuse, 0x4, R114 ;  /* 0x0000000405177824 */ /* 0x040fe200078e0272 */
[----:B------:R-:W-:Y:S01]  /*b1d0*/  LEA R14, R5, UR45, 0x2 ;  /* 0x0000002d050e7c11 */ /* 0x000fe2000f8e10ff */
[C---:B------:R-:W-:Y:S02]  /*b1e0*/  IMAD.IADD R21, R118.reuse, 0x1, R21 ;  /* 0x0000000176157824 */ /* 0x040fe400078e0215 */
[----:B------:R-:W-:-:S02]  /*b1f0*/  IMAD.IADD R23, R118, 0x1, R23 ;  /* 0x0000000176177824 */ /* 0x000fc400078e0217 */
[----:B------:R-:W-:-:S07]  /*b200*/  IMAD.MOV.U32 R15, RZ, RZ, -0x1 ;  /* 0xffffffffff0f7424 */ /* 0x000fce00078e00ff */
[----:B-12345:R-:W-:Y:S05]  /*b210*/  WARPSYNC.COLLECTIVE R15, `(.L_x_215) ;  /* 0x000000000f087348 */ /* 0x03efea0003c00000 */
[----:B------:R-:W-:Y:S01]  /*b220*/  NOP ;  /* 0x0000000000007918 */ /* 0x000fe20000000000 */
[----:B-12345:R-:W-:Y:S01]  /*b230*/  ENDCOLLECTIVE ;  /* 0x000000000000791b */ /* 0x03efe20003800000 */
.L_x_215:
[----:B------:R-:W-:Y:S05]  /*b240*/  BSYNC B0 ;  /* 0x0000000000007941 */ /* 0x000fea0003800000 */
.L_x_214:
        /* <DEDUP_REMOVED lines=12> */
.L_x_216:
        /* <DEDUP_REMOVED lines=11> */
.L_x_217:
        /* <DEDUP_REMOVED lines=11> */
.L_x_218:
[----:B------:R-:W-:Y:S05]  /*b470*/  BRA `(.L_x_219) ;  /* 0xffffff8800247947 */ /* 0x000fea000383ffff */
.L_x_45:
[----:B-1----:R1:W2:Y:S02]  /*b480*/  SYNCS.PHASECHK.TRANS64.TRYWAIT P0, [R111+URZ+0x8], R0 ;  /* 0x000008006f0075a7 */ /* 0x0022a4000800017f */
[----:B--2---:R-:W-:Y:S05]  /*b490*/  @!P0 NANOSLEEP.SYNCS 0x989680 ;  /* 0x009896800000895d */ /* 0x004fea0003900000 */
[----:B------:R-:W2:Y:S02]  /*b4a0*/  @!P0 SYNCS.PHASECHK.TRANS64 P0, [R111+URZ+0x8], R0 ;  /* 0x000008006f0085a7 */ /* 0x000ea4000800007f */
[----:B--2---:R-:W-:Y:S05]  /*b4b0*/  @!P0 BRA `(.L_x_45) ;  /* 0xfffffffc00f08947 */ /* 0x004fea000383ffff */
[----:B------:R-:W-:Y:S05]  /*b4c0*/  BRA `(.L_x_220) ;  /* 0xffffff9000a07947 */ /* 0x000fea000383ffff */
.L_x_178:
[----:B------:R-:W-:Y:S01]  /*b4d0*/  BSSY B0, `(.L_x_221) ;  /* 0x0000006000007945 */ /* 0x000fe20003800000 */
[----:B------:R-:W-:-:S07]  /*b4e0*/  IMAD.MOV.U32 R15, RZ, RZ, -0x1 ;  /* 0xffffffffff0f7424 */ /* 0x000fce00078e00ff */
[----:B-----5:R-:W-:Y:S05]  /*b4f0*/  WARPSYNC.COLLECTIVE R15, `(.L_x_222) ;  /* 0x000000000f0c7348 */ /* 0x020fea0003c00000 */
[----:B------:R-:W-:Y:S02]  /*b500*/  ELECT P6, UR62, PT ;  /* 0x00000000003e782f */ /* 0x000fe400038c0000 */
[----:B------:R-:W-:Y:S01]  /*b510*/  MOV R14, UR62 ;  /* 0x0000003e000e7c02 */ /* 0x000fe20008000f00 */
[----:B-----5:R-:W-:Y:S10]  /*b520*/  ENDCOLLECTIVE ;  /* 0x000000000000791b */ /* 0x020ff40003800000 */
.L_x_222:
[----:B------:R-:W-:Y:S05]  /*b530*/  BSYNC B0 ;  /* 0x0000000000007941 */ /* 0x000fea0003800000 */
.L_x_221:
[----:B------:R-:W-:Y:S05]  /*b540*/  BRA `(.L_x_223) ;  /* 0xffffffd800c47947 */ /* 0x000fea000383ffff */
.L_x_183:
[----:B0-----:R0:W1:Y:S02]  /*b550*/  SYNCS.PHASECHK.TRANS64.TRYWAIT P0, [R36+URZ+0x48], R37 ;  /* 0x00004825240075a7 */ /* 0x001064000800017f */
[----:B-1----:R-:W-:Y:S05]  /*b560*/  @!P0 NANOSLEEP.SYNCS 0x989680 ;  /* 0x009896800000895d */ /* 0x002fea0003900000 */
[----:B------:R-:W1:Y:S02]  /*b570*/  @!P0 SYNCS.PHASECHK.TRANS64 P0, [R36+URZ+0x48], R37 ;  /* 0x00004825240085a7 */ /* 0x000e64000800007f */
[----:B-1----:R-:W-:Y:S05]  /*b580*/  @!P0 BRA `(.L_x_183) ;  /* 0xfffffffc00f08947 */ /* 0x002fea000383ffff */
[----:B------:R-:W-:Y:S05]  /*b590*/  BRA `(.L_x_224) ;  /* 0xffffffdc00e87947 */ /* 0x000fea000383ffff */
.L_x_192:
[----:B------:R-:W-:Y:S01]  /*b5a0*/  BSSY B0, `(.L_x_225) ;  /* 0x0000006000007945 */ /* 0x000fe20003800000 */
[----:B------:R-:W-:-:S07]  /*b5b0*/  IMAD.MOV.U32 R15, RZ, RZ, -0x1 ;  /* 0xffffffffff0f7424 */ /* 0x000fce00078e00ff */
[----:B-----5:R-:W-:Y:S05]  /*b5c0*/  WARPSYNC.COLLECTIVE R15, `(.L_x_226) ;  /* 0x000000000f0c7348 */ /* 0x020fea0003c00000 */
[----:B------:R-:W-:Y:S02]  /*b5d0*/  ELECT P6, UR62, PT ;  /* 0x00000000003e782f */ /* 0x000fe400038c0000 */
[----:B------:R-:W-:Y:S01]  /*b5e0*/  MOV R14, UR62 ;  /* 0x0000003e000e7c02 */ /* 0x000fe20008000f00 */
[----:B-----5:R-:W-:Y:S10]  /*b5f0*/  ENDCOLLECTIVE ;  /* 0x000000000000791b */ /* 0x020ff40003800000 */
.L_x_226:
[----:B------:R-:W-:Y:S05]  /*b600*/  BSYNC B0 ;  /* 0x0000000000007941 */ /* 0x000fea0003800000 */
.L_x_225:
[----:B------:R-:W-:Y:S05]  /*b610*/  BRA `(.L_x_227) ;  /* 0xfffffff000287947 */ /* 0x000fea000383ffff */
.L_x_196:
[----:B0-----:R0:W1:Y:S02]  /*b620*/  SYNCS.PHASECHK.TRANS64.TRYWAIT P0, [R7+URZ], R4 ;  /* 0x00000004070075a7 */ /* 0x001064000800017f */
[----:B-1----:R-:W-:Y:S05]  /*b630*/  @!P0 NANOSLEEP.SYNCS 0x989680 ;  /* 0x009896800000895d */ /* 0x002fea0003900000 */
[----:B------:R-:W1:Y:S02]  /*b640*/  @!P0 SYNCS.PHASECHK.TRANS64 P0, [R7+URZ], R4 ;  /* 0x00000004070085a7 */ /* 0x000e64000800007f */
[----:B-1----:R-:W-:Y:S05]  /*b650*/  @!P0 BRA `(.L_x_196) ;  /* 0xfffffffc00f08947 */ /* 0x002fea000383ffff */
[----:B------:R-:W-:Y:S05]  /*b660*/  BRA `(.L_x_228) ;  /* 0xfffffff000707947 */ /* 0x000fea000383ffff */
.L_x_197:
[----:B0-----:R0:W1:Y:S02]  /*b670*/  SYNCS.PHASECHK.TRANS64.TRYWAIT P0, [R6+URZ], R5 ;  /* 0x00000005060075a7 */ /* 0x001064000800017f */
[----:B-1----:R-:W-:Y:S05]  /*b680*/  @!P0 NANOSLEEP.SYNCS 0x989680 ;  /* 0x009896800000895d */ /* 0x002fea0003900000 */
[----:B------:R-:W1:Y:S02]  /*b690*/  @!P0 SYNCS.PHASECHK.TRANS64 P0, [R6+URZ], R5 ;  /* 0x00000005060085a7 */ /* 0x000e64000800007f */
[----:B-1----:R-:W-:Y:S05]  /*b6a0*/  @!P0 BRA `(.L_x_197) ;  /* 0xfffffffc00f08947 */ /* 0x002fea000383ffff */
[----:B------:R-:W-:Y:S05]  /*b6b0*/  BRA `(.L_x_229) ;  /* 0xfffffff000807947 */ /* 0x000fea000383ffff */
.L_x_198:
[----:B0-----:R0:W1:Y:S02]  /*b6c0*/  SYNCS.PHASECHK.TRANS64.TRYWAIT P0, [R9+URZ], R4 ;  /* 0x00000004090075a7 */ /* 0x001064000800017f */
[----:B-1----:R-:W-:Y:S05]  /*b6d0*/  @!P0 NANOSLEEP.SYNCS 0x989680 ;  /* 0x009896800000895d */ /* 0x002fea0003900000 */
[----:B------:R-:W1:Y:S02]  /*b6e0*/  @!P0 SYNCS.PHASECHK.TRANS64 P0, [R9+URZ], R4 ;  /* 0x00000004090085a7 */ /* 0x000e64000800007f */
[----:B-1----:R-:W-:Y:S05]  /*b6f0*/  @!P0 BRA `(.L_x_198) ;  /* 0xfffffffc00f08947 */ /* 0x002fea000383ffff */
[----:B------:R-:W-:Y:S05]  /*b700*/  BRA `(.L_x_230) ;  /* 0xfffffff000907947 */ /* 0x000fea000383ffff */
.L_x_199:
[----:B0-----:R0:W1:Y:S02]  /*b710*/  SYNCS.PHASECHK.TRANS64.TRYWAIT P0, [R6+URZ], R5 ;  /* 0x00000005060075a7 */ /* 0x001064000800017f */
[----:B-1----:R-:W-:Y:S05]  /*b720*/  @!P0 NANOSLEEP.SYNCS 0x989680 ;  /* 0x009896800000895d */ /* 0x002fea0003900000 */
[----:B------:R-:W1:Y:S02]  /*b730*/  @!P0 SYNCS.PHASECHK.TRANS64 P0, [R6+URZ], R5 ;  /* 0x00000005060085a7 */ /* 0x000e64000800007f */
[----:B-1----:R-:W-:Y:S05]  /*b740*/  @!P0 BRA `(.L_x_199) ;  /* 0xfffffffc00f08947 */ /* 0x002fea000383ffff */
[----:B------:R-:W-:Y:S05]  /*b750*/  BRA `(.L_x_231) ;  /* 0xfffffff000a07947 */ /* 0x000fea000383ffff */
.L_x_200:
[----:B0-----:R0:W1:Y:S02]  /*b760*/  SYNCS.PHASECHK.TRANS64.TRYWAIT P0, [R9+URZ], R4 ;  /* 0x00000004090075a7 */ /* 0x001064000800017f */
[----:B-1----:R-:W-:Y:S05]  /*b770*/  @!P0 NANOSLEEP.SYNCS 0x989680 ;  /* 0x009896800000895d */ /* 0x002fea0003900000 */
[----:B------:R-:W1:Y:S02]  /*b780*/  @!P0 SYNCS.PHASECHK.TRANS64 P0, [R9+URZ], R4 ;  /* 0x00000004090085a7 */ /* 0x000e64000800007f */
[----:B-1----:R-:W-:Y:S05]  /*b790*/  @!P0 BRA `(.L_x_200) ;  /* 0xfffffffc00f08947 */ /* 0x002fea000383ffff */
[----:B------:R-:W-:Y:S05]  /*b7a0*/  BRA `(.L_x_232) ;  /* 0xfffffff000b07947 */ /* 0x000fea000383ffff */
.L_x_201:
[----:B0-----:R0:W1:Y:S02]  /*b7b0*/  SYNCS.PHASECHK.TRANS64.TRYWAIT P0, [R6+URZ], R5 ;  /* 0x00000005060075a7 */ /* 0x001064000800017f */
[----:B-1----:R-:W-:Y:S05]  /*b7c0*/  @!P0 NANOSLEEP.SYNCS 0x989680 ;  /* 0x009896800000895d */ /* 0x002fea0003900000 */
[----:B------:R-:W1:Y:S02]  /*b7d0*/  @!P0 SYNCS.PHASECHK.TRANS64 P0, [R6+URZ], R5 ;  /* 0x00000005060085a7 */ /* 0x000e64000800007f */
[----:B-1----:R-:W-:Y:S05]  /*b7e0*/  @!P0 BRA `(.L_x_201) ;  /* 0xfffffffc00f08947 */ /* 0x002fea000383ffff */
[----:B------:R-:W-:Y:S05]  /*b7f0*/  BRA `(.L_x_233) ;  /* 0xfffffff000c07947 */ /* 0x000fea000383ffff */
.L_x_202:
[----:B0-----:R0:W1:Y:S02]  /*b800*/  SYNCS.PHASECHK.TRANS64.TRYWAIT P0, [R9+URZ], R4 ;  /* 0x00000004090075a7 */ /* 0x001064000800017f */
[----:B-1----:R-:W-:Y:S05]  /*b810*/  @!P0 NANOSLEEP.SYNCS 0x989680 ;  /* 0x009896800000895d */ /* 0x002fea0003900000 */
[----:B------:R-:W1:Y:S02]  /*b820*/  @!P0 SYNCS.PHASECHK.TRANS64 P0, [R9+URZ], R4 ;  /* 0x00000004090085a7 */ /* 0x000e64000800007f */
[----:B-1----:R-:W-:Y:S05]  /*b830*/  @!P0 BRA `(.L_x_202) ;  /* 0xfffffffc00f08947 */ /* 0x002fea000383ffff */
[----:B------:R-:W-:Y:S05]  /*b840*/  BRA `(.L_x_234) ;  /* 0xfffffff000d07947 */ /* 0x000fea000383ffff */
.L_x_203:
[----:B0-----:R0:W1:Y:S02]  /*b850*/  SYNCS.PHASECHK.TRANS64.TRYWAIT P0, [R6+URZ], R5 ;  /* 0x00000005060075a7 */ /* 0x001064000800017f */
[----:B-1----:R-:W-:Y:S05]  /*b860*/  @!P0 NANOSLEEP.SYNCS 0x989680 ;  /* 0x009896800000895d */ /* 0x002fea0003900000 */
[----:B------:R-:W1:Y:S02]  /*b870*/  @!P0 SYNCS.PHASECHK.TRANS64 P0, [R6+URZ], R5 ;  /* 0x00000005060085a7 */ /* 0x000e64000800007f */
[----:B-1----:R-:W-:Y:S05]  /*b880*/  @!P0 BRA `(.L_x_203) ;  /* 0xfffffffc00f08947 */ /* 0x002fea000383ffff */
[----:B------:R-:W-:Y:S05]  /*b890*/  BRA `(.L_x_235) ;  /* 0xfffffff000d87947 */ /* 0x000fea000383ffff */
.L_x_236:
[----:B------:R-:W-:-:S00]  /*b8a0*/  BRA `(.L_x_236) ;  /* 0xfffffffc00fc7947 */ /* 0x000fc0000383ffff */
[----:B------:R-:W-:-:S00]  /*b8b0*/  NOP ;  /* 0x0000000000007918 */ /* 0x000fc00000000000 */
        /* <DEDUP_REMOVED lines=12> */
.L_x_237:


//--------------------- .nv.global.init           --------------------------
	.section	.nv.global.init,"aw",@progbits
.nv.global.init:
	.type		$str$24,@object
	.size		$str$24,($str$25 - $str$24)
$str$24:
        /*0000*/ 	.byte	0x28, 0x61, 0x64, 0x64, 0x72, 0x65, 0x73, 0x73, 0x20, 0x26, 0x20, 0x6d, 0x61, 0x73, 0x6b, 0x29
        /*0010*/ 	.byte	0x20, 0x3d, 0x3d, 0x20, 0x30, 0x00
	.type		$str$25,@object
	.size		$str$25,(__unnamed_1 - $str$25)
$str$25:
        /*0016*/ 	.byte	0x2f, 0x74, 0x6d, 0x70, 0x2f, 0x63, 0x75, 0x74, 0x6c, 0x61, 0x73, 0x73, 0x5f, 0x73, 0x77, 0x65
        /*0026*/ 	.byte	0x65, 0x70, 0x5f, 0x73, 0x72, 0x63, 0x2f, 0x69, 0x6e, 0x63, 0x6c, 0x75, 0x64, 0x65, 0x2f, 0x63
        /*0036*/ 	.byte	0x75, 0x74, 0x65, 0x2f, 0x70, 0x6f, 0x69, 0x6e, 0x74, 0x65, 0x72, 0x5f, 0x66, 0x6c, 0x61, 0x67
        /*0046*/ 	.byte	0x67, 0x65, 0x64, 0x2e, 0x68, 0x70, 0x70, 0x00
	.type		__unnamed_1,@object
	.size		__unnamed_1,(__unnamed_3 - __unnamed_1)
__unnamed_1:
        /*004e*/ 	.byte	0x61, 0x75, 0x74, 0x6f, 0x20, 0x63, 0x75, 0x74, 0x65, 0x3a, 0x3a, 0x61, 0x73, 0x5f, 0x70, 0x6f
        /* <DEDUP_REMOVED lines=27> */
        /*020e*/ 	.byte	0x30, 0x34, 0x38, 0x3e, 0x3e, 0x3e, 0x3e, 0x3e, 0x20, 0x26, 0x5d, 0x00
	.type		__unnamed_3,@object
	.size		__unnamed_3,(__unnamed_2 - __unnamed_3)
__unnamed_3:
        /* <DEDUP_REMOVED lines=28> */
        /*03da*/ 	.byte	0x34, 0x30, 0x39, 0x36, 0x3e, 0x3e, 0x3e, 0x3e, 0x3e, 0x20, 0x26, 0x5d, 0x00
	.type		__unnamed_2,@object
	.size		__unnamed_2,(.L_1 - __unnamed_2)
__unnamed_2:
        /* <DEDUP_REMOVED lines=29> */
.L_1:


//--------------------- .nv.shared._ZN7cutlass13device_kernelINS_4gemm6kernel13GemmUniversalIN4cute5tupleIJiiiiEEENS1_10collective13CollectiveMmaINS1_39MainloopSm90TmaGmmaRmemAWarpSpecializedILi9ENS5_IJNS4_1CILi1EEESB_SB_EEENS1_32KernelTmaWarpSpecializedPingpongEEENS5_IJNSA_ILi64EEENSA_ILi128EEENSA_ILi32EEEEEENS_10tfloat32_tENS5_IJSB_llEEESJ_SK_NS4_8TiledMMAINS4_8MMA_AtomIJNS4_4SM904GMMA30MMA_64x128x8_F32TF32TF32_RS_TNILNSO_7ScaleInE1ELSQ_1EEEEEENS4_6LayoutISC_NS5_IJNSA_ILi0EEESU_SU_EEEEENS5_IJNS4_10UnderscoreESX_SX_EEEEENS4_13SM90_TMA_LOADENS4_14ComposedLayoutINS4_7SwizzleILi1ELi4ELi3EEENS4_18smem_ptr_flag_bitsILi32EEENST_INS5_IJNSA_ILi8EEES16_EEENS5_IJSB_S16_EEEEEEENS4_9Copy_AtomIJNS4_39AutoVectorizingCopyWithAssumedAlignmentILi128EEESJ_EEENS4_8identityES10_S1A_vS1F_EENS_8epilogue10collective6detail29Sm90TmaWarpSpecializedAdapterINS1I_15DefaultEpilogueISJ_NS5_IJlSB_lEEES1M_NS1H_6thread17LinearCombinationISJ_Li1EffLNS1N_9ScaleType4KindE0ELNS_15FloatRoundStyleE2ESJ_EENS1_15EpilogueDefaultEEEEEvvEEEEvNT_6ParamsE --------------------------
	.section	.nv.shared._ZN7cutlass13device_kernelINS_4gemm6kernel13GemmUniversalIN4cute5tupleIJiiiiEEENS1_10collective13CollectiveMmaINS1_39MainloopSm90TmaGmmaRmemAWarpSpecializedILi9ENS5_IJNS4_1CILi1EEESB_SB_EEENS1_32KernelTmaWarpSpecializedPingpongEEENS5_IJNSA_ILi64EEENSA_ILi128EEENSA_ILi32EEEEEENS_10tfloat32_tENS5_IJSB_llEEESJ_SK_NS4_8TiledMMAINS4_8MMA_AtomIJNS4_4SM904GMMA30MMA_64x128x8_F32TF32TF32_RS_TNILNSO_7ScaleInE1ELSQ_1EEEEEENS4_6LayoutISC_NS5_IJNSA_ILi0EEESU_SU_EEEEENS5_IJNS4_10UnderscoreESX_SX_EEEEENS4_13SM90_TMA_LOADENS4_14ComposedLayoutINS4_7SwizzleILi1ELi4ELi3EEENS4_18smem_ptr_flag_bitsILi32EEENST_INS5_IJNSA_ILi8EEES16_EEENS5_IJSB_S16_EEEEEEENS4_9Copy_AtomIJNS4_39AutoVectorizingCopyWithAssumedAlignmentILi128EEESJ_EEENS4_8identityES10_S1A_vS1F_EENS_8epilogue10collective6detail29Sm90TmaWarpSpecializedAdapterINS1I_15DefaultEpilogueISJ_NS5_IJlSB_lEEES1M_NS1H_6thread17LinearCombinationISJ_Li1EffLNS1N_9ScaleType4KindE0ELNS_15FloatRoundStyleE2ESJ_EENS1_15EpilogueDefaultEEEEEvvEEEEvNT_6ParamsE,"aw",@nobits
	.sectionflags	@""
	.align	16
	.zero		1024


//--------------------- .nv.shared.reserved.0     --------------------------
	.section	.nv.shared.reserved.0,"aw",@nobits
	.weak		__nv_reservedSMEM_offset_0_alias
	.size		__nv_reservedSMEM_offset_0_alias, 0, 0
	.other		__nv_reservedSMEM_offset_0_alias,@"STO_CUDA_RESERVED_SHARED STV_DEFAULT"
__nv_reservedSMEM_offset_0_alias:
	.zero		0


//--------------------- .nv.global                --------------------------
	.section	.nv.global,"aw",@nobits
.nv.global:
	.type		_ZN40_INTERNAL_1ae997a9_4_k_cu_96a03f32_278944cute1_E,@object
	.size		_ZN40_INTERNAL_1ae997a9_4_k_cu_96a03f32_278944cute1_E,(_ZN40_INTERNAL_1ae997a9_4_k_cu_96a03f32_278944cuda3std3__45__cpo6cbeginE - _ZN40_INTERNAL_1ae997a9_4_k_cu_96a03f32_278944cute1_E)
_ZN40_INTERNAL_1ae997a9_4_k_cu_96a03f32_278944cute1_E:
	.zero		1
	.type		_ZN40_INTERNAL_1ae997a9_4_k_cu_96a03f32_278944cuda3std3__45__cpo6cbeginE,@object
	.size		_ZN40_INTERNAL_1ae997a9_4_k_cu_96a03f32_278944cuda3std3__45__cpo6cbeginE,(_ZN40_INTERNAL_1ae997a9_4_k_cu_96a03f32_278944cuda3std3__48in_placeE - _ZN40_INTERNAL_1ae997a9_4_k_cu_96a03f32_278944cuda3std3__45__cpo6cbeginE)
_ZN40_INTERNAL_1ae997a9_4_k_cu_96a03f32_278944cuda3std3__45__cpo6cbeginE:
	.zero		1
	.type		_ZN40_INTERNAL_1ae997a9_4_k_cu_96a03f32_278944cuda3std3__48in_placeE,@object
	.size		_ZN40_INTERNAL_1ae997a9_4_k_cu_96a03f32_278944cuda3std3__48in_placeE,(_ZN40_INTERNAL_1ae997a9_4_k_cu_96a03f32_278944cuda3std6ranges3__45__cpo9iter_moveE - _ZN40_INTERNAL_1ae997a9_4_k_cu_96a03f32_278944cuda3std3__48in_placeE)
_ZN40_INTERNAL_1ae997a9_4_k_cu_96a03f32_278944cuda3std3__48in_placeE:
	.zero		1
	.type		_ZN40_INTERNAL_1ae997a9_4_k_cu_96a03f32_278944cuda3std6ranges3__45__cpo9iter_moveE,@object
	.size		_ZN40_INTERNAL_1ae997a9_4_k_cu_96a03f32_278944cuda3std6ranges3__45__cpo9iter_moveE,(_ZN40_INTERNAL_1ae997a9_4_k_cu_96a03f32_278944cuda3std3__45__cpo5beginE - _ZN40_INTERNAL_1ae997a9_4_k_cu_96a03f32_278944cuda3std6ranges3__45__cpo9iter_moveE)
_ZN40_INTERNAL_1ae997a9_4_k_cu_96a03f32_278944cuda3std6ranges3__45__cpo9iter_moveE:
	.zero		1
	.type		_ZN40_INTERNAL_1ae997a9_4_k_cu_96a03f32_278944cuda3std3__45__cpo5beginE,@object
	.size		_ZN40_INTERNAL_1ae997a9_4_k_cu_96a03f32_278944cuda3std3__45__cpo5beginE,(_ZN40_INTERNAL_1ae997a9_4_k_cu_96a03f32_278944cuda3std3__442_GLOBAL__N__1ae997a9_4_k_cu_96a03f32_278946ignoreE - _ZN40_INTERNAL_1ae997a9_4_k_cu_96a03f32_278944cuda3std3__45__cpo5beginE)
_ZN40_INTERNAL_1ae997a9_4_k_cu_96a03f32_278944cuda3std3__45__cpo5beginE:
	.zero		1
	.type		_ZN40_INTERNAL_1ae997a9_4_k_cu_96a03f32_278944cuda3std3__442_GLOBAL__N__1ae997a9_4_k_cu_96a03f32_278946ignoreE,@object
	.size		_ZN40_INTERNAL_1ae997a9_4_k_cu_96a03f32_278944cuda3std3__442_GLOBAL__N__1ae997a9_4_k_cu_96a03f32_278946ignoreE,(_ZN40_INTERNAL_1ae997a9_4_k_cu_96a03f32_278944cute7productE - _ZN40_INTERNAL_1ae997a9_4_k_cu_96a03f32_278944cuda3std3__442_GLOBAL__N__1ae997a9_4_k_cu_96a03f32_278946ignoreE)
_ZN40_INTERNAL_1ae997a9_4_k_cu_96a03f32_278944cuda3std3__442_GLOBAL__N__1ae997a9_4_k_cu_96a03f32_278946ignoreE:
	.zero		1
	.type		_ZN40_INTERNAL_1ae997a9_4_k_cu_96a03f32_278944cute7productE,@object
	.size		_ZN40_INTERNAL_1ae997a9_4_k_cu_96a03f32_278944cute7productE,(_ZN40_INTERNAL_1ae997a9_4_k_cu_96a03f32_278944cuda3std3__45__cpo3endE - _ZN40_INTERNAL_1ae997a9_4_k_cu_96a03f32_278944cute7productE)
_ZN40_INTERNAL_1ae997a9_4_k_cu_96a03f32_278944cute7productE:
	.zero		1
	.type		_ZN40_INTERNAL_1ae997a9_4_k_cu_96a03f32_278944cuda3std3__45__cpo3endE,@object
	.size		_ZN40_INTERNAL_1ae997a9_4_k_cu_96a03f32_278944cuda3std3__45__cpo3endE,(_ZN40_INTERNAL_1ae997a9_4_k_cu_96a03f32_278944cuda3std3__419piecewise_constructE - _ZN40_INTERNAL_1ae997a9_4_k_cu_96a03f32_278944cuda3std3__45__cpo3endE)
_ZN40_INTERNAL_1ae997a9_4_k_cu_96a03f32_278944cuda3std3__45__cpo3endE:
	.zero		1
	.type		_ZN40_INTERNAL_1ae997a9_4_k_cu_96a03f32_278944cuda3std3__419piecewise_constructE,@object
	.size		_ZN40_INTERNAL_1ae997a9_4_k_cu_96a03f32_278944cuda3std3__419piecewise_constructE,(_ZN40_INTERNAL_1ae997a9_4_k_cu_96a03f32_278944cuda3std3__45__cpo4cendE - _ZN40_INTERNAL_1ae997a9_4_k_cu_96a03f32_278944cuda3std3__419piecewise_constructE)
_ZN40_INTERNAL_1ae997a9_4_k_cu_96a03f32_278944cuda3std3__419piecewise_constructE:
	.zero		1
	.type		_ZN40_INTERNAL_1ae997a9_4_k_cu_96a03f32_278944cuda3std3__45__cpo4cendE,@object
	.size		_ZN40_INTERNAL_1ae997a9_4_k_cu_96a03f32_278944cuda3std3__45__cpo4cendE,(_ZN40_INTERNAL_1ae997a9_4_k_cu_96a03f32_278944cuda3std6ranges3__45__cpo4swapE - _ZN40_INTERNAL_1ae997a9_4_k_cu_96a03f32_278944cuda3std3__45__cpo4cendE)
_ZN40_INTERNAL_1ae997a9_4_k_cu_96a03f32_278944cuda3std3__45__cpo4cendE:
	.zero		1
	.type		_ZN40_INTERNAL_1ae997a9_4_k_cu_96a03f32_278944cuda3std6ranges3__45__cpo4swapE,@object
	.size		_ZN40_INTERNAL_1ae997a9_4_k_cu_96a03f32_278944cuda3std6ranges3__45__cpo4swapE,(.L_10 - _ZN40_INTERNAL_1ae997a9_4_k_cu_96a03f32_278944cuda3std6ranges3__45__cpo4swapE)
_ZN40_INTERNAL_1ae997a9_4_k_cu_96a03f32_278944cuda3std6ranges3__45__cpo4swapE:
	.zero		1
.L_10:


//--------------------- .nv.constant0._ZN7cutlass13device_kernelINS_4gemm6kernel13GemmUniversalIN4cute5tupleIJiiiiEEENS1_10collective13CollectiveMmaINS1_39MainloopSm90TmaGmmaRmemAWarpSpecializedILi9ENS5_IJNS4_1CILi1EEESB_SB_EEENS1_32KernelTmaWarpSpecializedPingpongEEENS5_IJNSA_ILi64EEENSA_ILi128EEENSA_ILi32EEEEEENS_10tfloat32_tENS5_IJSB_llEEESJ_SK_NS4_8TiledMMAINS4_8MMA_AtomIJNS4_4SM904GMMA30MMA_64x128x8_F32TF32TF32_RS_TNILNSO_7ScaleInE1ELSQ_1EEEEEENS4_6LayoutISC_NS5_IJNSA_ILi0EEESU_SU_EEEEENS5_IJNS4_10UnderscoreESX_SX_EEEEENS4_13SM90_TMA_LOADENS4_14ComposedLayoutINS4_7SwizzleILi1ELi4ELi3EEENS4_18smem_ptr_flag_bitsILi32EEENST_INS5_IJNSA_ILi8EEES16_EEENS5_IJSB_S16_EEEEEEENS4_9Copy_AtomIJNS4_39AutoVectorizingCopyWithAssumedAlignmentILi128EEESJ_EEENS4_8identityES10_S1A_vS1F_EENS_8epilogue10collective6detail29Sm90TmaWarpSpecializedAdapterINS1I_15DefaultEpilogueISJ_NS5_IJlSB_lEEES1M_NS1H_6thread17LinearCombinationISJ_Li1EffLNS1N_9ScaleType4KindE0ELNS_15FloatRoundStyleE2ESJ_EENS1_15EpilogueDefaultEEEEEvvEEEEvNT_6ParamsE --------------------------
	.section	.nv.constant0._ZN7cutlass13device_kernelINS_4gemm6kernel13GemmUniversalIN4cute5tupleIJiiiiEEENS1_10collective13CollectiveMmaINS1_39MainloopSm90TmaGmmaRmemAWarpSpecializedILi9ENS5_IJNS4_1CILi1EEESB_SB_EEENS1_32KernelTmaWarpSpecializedPingpongEEENS5_IJNSA_ILi64EEENSA_ILi128EEENSA_ILi32EEEEEENS_10tfloat32_tENS5_IJSB_llEEESJ_SK_NS4_8TiledMMAINS4_8MMA_AtomIJNS4_4SM904GMMA30MMA_64x128x8_F32TF32TF32_RS_TNILNSO_7ScaleInE1ELSQ_1EEEEEENS4_6LayoutISC_NS5_IJNSA_ILi0EEESU_SU_EEEEENS5_IJNS4_10UnderscoreESX_SX_EEEEENS4_13SM90_TMA_LOADENS4_14ComposedLayoutINS4_7SwizzleILi1ELi4ELi3EEENS4_18smem_ptr_flag_bitsILi32EEENST_INS5_IJNSA_ILi8EEES16_EEENS5_IJSB_S16_EEEEEEENS4_9Copy_AtomIJNS4_39AutoVectorizingCopyWithAssumedAlignmentILi128EEESJ_EEENS4_8identityES10_S1A_vS1F_EENS_8epilogue10collective6detail29Sm90TmaWarpSpecializedAdapterINS1I_15DefaultEpilogueISJ_NS5_IJlSB_lEEES1M_NS1H_6thread17LinearCombinationISJ_Li1EffLNS1N_9ScaleType4KindE0ELNS_15FloatRoundStyleE2ESJ_EENS1_15EpilogueDefaultEEEEEvvEEEEvNT_6ParamsE,"a",@progbits
	.sectionflags	@""
	.align	4
.nv.constant0._ZN7cutlass13device_kernelINS_4gemm6kernel13GemmUniversalIN4cute5tupleIJiiiiEEENS1_10collective13CollectiveMmaINS1_39MainloopSm90TmaGmmaRmemAWarpSpecializedILi9ENS5_IJNS4_1CILi1EEESB_SB_EEENS1_32KernelTmaWarpSpecializedPingpongEEENS5_IJNSA_ILi64EEENSA_ILi128EEENSA_ILi32EEEEEENS_10tfloat32_tENS5_IJSB_llEEESJ_SK_NS4_8TiledMMAINS4_8MMA_AtomIJNS4_4SM904GMMA30MMA_64x128x8_F32TF32TF32_RS_TNILNSO_7ScaleInE1ELSQ_1EEEEEENS4_6LayoutISC_NS5_IJNSA_ILi0EEESU_SU_EEEEENS5_IJNS4_10UnderscoreESX_SX_EEEEENS4_13SM90_TMA_LOADENS4_14ComposedLayoutINS4_7SwizzleILi1ELi4ELi3EEENS4_18smem_ptr_flag_bitsILi32EEENST_INS5_IJNSA_ILi8EEES16_EEENS5_IJSB_S16_EEEEEEENS4_9Copy_AtomIJNS4_39AutoVectorizingCopyWithAssumedAlignmentILi128EEESJ_EEENS4_8identityES10_S1A_vS1F_EENS_8epilogue10collective6detail29Sm90TmaWarpSpecializedAdapterINS1I_15DefaultEpilogueISJ_NS5_IJlSB_lEEES1M_NS1H_6thread17LinearCombinationISJ_Li1EffLNS1N_9ScaleType4KindE0ELNS_15FloatRoundStyleE2ESJ_EENS1_15EpilogueDefaultEEEEEvvEEEEvNT_6ParamsE:
	.zero		1664


//--------------------- SYMBOLS --------------------------

	.type		.nv.reservedSmem.offset0,@object
	.size		.nv.reservedSmem.offset0,0x4
	.type		__assertfail,@function
